//
// Generated by NVIDIA NVVM Compiler
//
// Compiler Build ID: CL-36424714
// Cuda compilation tools, release 13.0, V13.0.88
// Based on NVVM 20.0.0
//

.version 9.0
.target sm_100
.address_size 64

	// .globl	_Z15MatrixMulKernelPfS_S_i
// _ZZ15MatrixMulKernelPfS_S_iE3Mds has been demoted
// _ZZ15MatrixMulKernelPfS_S_iE3Nds has been demoted

.visible .entry _Z15MatrixMulKernelPfS_S_i(
	.param .u64 .ptr .align 1 _Z15MatrixMulKernelPfS_S_i_param_0,
	.param .u64 .ptr .align 1 _Z15MatrixMulKernelPfS_S_i_param_1,
	.param .u64 .ptr .align 1 _Z15MatrixMulKernelPfS_S_i_param_2,
	.param .u32 _Z15MatrixMulKernelPfS_S_i_param_3
)
{
	.reg .pred 	%p<8>;
	.reg .b32 	%r<104>;
	.reg .b32 	%f<368>;
	.reg .b64 	%rd<40>;
	// demoted variable
	.shared .align 4 .b8 _ZZ15MatrixMulKernelPfS_S_iE3Mds[1024];
	// demoted variable
	.shared .align 4 .b8 _ZZ15MatrixMulKernelPfS_S_iE3Nds[1024];
	ld.param.u32 	%r31, [_Z15MatrixMulKernelPfS_S_i_param_3];
	mov.u32 	%r32, %ctaid.x;
	mov.u32 	%r33, %ctaid.y;
	mov.u32 	%r1, %tid.x;
	mov.u32 	%r2, %tid.y;
	shl.b32 	%r34, %r33, 4;
	add.s32 	%r3, %r34, %r2;
	shl.b32 	%r4, %r32, 4;
	add.s32 	%r5, %r4, %r1;
	shr.s32 	%r35, %r31, 31;
	shr.u32 	%r36, %r35, 28;
	add.s32 	%r37, %r31, %r36;
	shr.s32 	%r6, %r37, 4;
	setp.lt.s32 	%p1, %r31, 16;
	mov.f32 	%f367, 0f00000000;
	@%p1 bra 	$L__BB0_9;
	mad.lo.s32 	%r100, %r31, %r3, %r1;
	shl.b32 	%r39, %r2, 6;
	mov.u32 	%r40, _ZZ15MatrixMulKernelPfS_S_iE3Mds;
	add.s32 	%r8, %r40, %r39;
	add.s32 	%r41, %r6, -1;
	setp.lt.u32 	%p2, %r41, 3;
	mov.f32 	%f367, 0f00000000;
	mov.b32 	%r103, 0;
	@%p2 bra 	$L__BB0_4;
	and.b32  	%r103, %r6, 134217724;
	neg.s32 	%r101, %r103;
	add.s32 	%r43, %r2, 48;
	mad.lo.s32 	%r44, %r31, %r43, %r1;
	add.s32 	%r99, %r44, %r4;
	add.s32 	%r45, %r2, 32;
	mad.lo.s32 	%r46, %r31, %r45, %r1;
	add.s32 	%r98, %r46, %r4;
	add.s32 	%r47, %r2, 16;
	mad.lo.s32 	%r48, %r31, %r47, %r1;
	add.s32 	%r97, %r48, %r4;
	mad.lo.s32 	%r49, %r2, %r31, %r1;
	add.s32 	%r96, %r49, %r4;
	mov.f32 	%f367, 0f00000000;
$L__BB0_3:
	.pragma "nounroll";
	ld.param.u64 	%rd36, [_Z15MatrixMulKernelPfS_S_i_param_1];
	ld.param.u64 	%rd33, [_Z15MatrixMulKernelPfS_S_i_param_0];
	cvta.to.global.u64 	%rd4, %rd33;
	mul.wide.s32 	%rd5, %r100, 4;
	add.s64 	%rd6, %rd4, %rd5;
	ld.global.f32 	%f14, [%rd6];
	shl.b32 	%r51, %r1, 2;
	add.s32 	%r52, %r8, %r51;
	st.shared.f32 	[%r52], %f14;
	cvta.to.global.u64 	%rd7, %rd36;
	mul.wide.u32 	%rd8, %r96, 4;
	add.s64 	%rd9, %rd7, %rd8;
	ld.global.f32 	%f15, [%rd9];
	mov.u32 	%r54, _ZZ15MatrixMulKernelPfS_S_iE3Nds;
	add.s32 	%r55, %r54, %r51;
	add.s32 	%r56, %r55, %r39;
	st.shared.f32 	[%r56], %f15;
	bar.sync 	0;
	ld.shared.f32 	%f16, [%r8];
	ld.shared.f32 	%f17, [%r55];
	fma.rn.f32 	%f18, %f16, %f17, %f367;
	ld.shared.f32 	%f19, [%r8+4];
	ld.shared.f32 	%f20, [%r55+64];
	fma.rn.f32 	%f21, %f19, %f20, %f18;
	ld.shared.f32 	%f22, [%r8+8];
	ld.shared.f32 	%f23, [%r55+128];
	fma.rn.f32 	%f24, %f22, %f23, %f21;
	ld.shared.f32 	%f25, [%r8+12];
	ld.shared.f32 	%f26, [%r55+192];
	fma.rn.f32 	%f27, %f25, %f26, %f24;
	ld.shared.f32 	%f28, [%r8+16];
	ld.shared.f32 	%f29, [%r55+256];
	fma.rn.f32 	%f30, %f28, %f29, %f27;
	ld.shared.f32 	%f31, [%r8+20];
	ld.shared.f32 	%f32, [%r55+320];
	fma.rn.f32 	%f33, %f31, %f32, %f30;
	ld.shared.f32 	%f34, [%r8+24];
	ld.shared.f32 	%f35, [%r55+384];
	fma.rn.f32 	%f36, %f34, %f35, %f33;
	ld.shared.f32 	%f37, [%r8+28];
	ld.shared.f32 	%f38, [%r55+448];
	fma.rn.f32 	%f39, %f37, %f38, %f36;
	ld.shared.f32 	%f40, [%r8+32];
	ld.shared.f32 	%f41, [%r55+512];
	fma.rn.f32 	%f42, %f40, %f41, %f39;
	ld.shared.f32 	%f43, [%r8+36];
	ld.shared.f32 	%f44, [%r55+576];
	fma.rn.f32 	%f45, %f43, %f44, %f42;
	ld.shared.f32 	%f46, [%r8+40];
	ld.shared.f32 	%f47, [%r55+640];
	fma.rn.f32 	%f48, %f46, %f47, %f45;
	ld.shared.f32 	%f49, [%r8+44];
	ld.shared.f32 	%f50, [%r55+704];
	fma.rn.f32 	%f51, %f49, %f50, %f48;
	ld.shared.f32 	%f52, [%r8+48];
	ld.shared.f32 	%f53, [%r55+768];
	fma.rn.f32 	%f54, %f52, %f53, %f51;
	ld.shared.f32 	%f55, [%r8+52];
	ld.shared.f32 	%f56, [%r55+832];
	fma.rn.f32 	%f57, %f55, %f56, %f54;
	ld.shared.f32 	%f58, [%r8+56];
	ld.shared.f32 	%f59, [%r55+896];
	fma.rn.f32 	%f60, %f58, %f59, %f57;
	ld.shared.f32 	%f61, [%r8+60];
	ld.shared.f32 	%f62, [%r55+960];
	fma.rn.f32 	%f63, %f61, %f62, %f60;
	bar.sync 	0;
	ld.global.f32 	%f64, [%rd6+64];
	st.shared.f32 	[%r52], %f64;
	mul.wide.u32 	%rd10, %r97, 4;
	add.s64 	%rd11, %rd7, %rd10;
	ld.global.f32 	%f65, [%rd11];
	st.shared.f32 	[%r56], %f65;
	bar.sync 	0;
	ld.shared.f32 	%f66, [%r8];
	ld.shared.f32 	%f67, [%r55];
	fma.rn.f32 	%f68, %f66, %f67, %f63;
	ld.shared.f32 	%f69, [%r8+4];
	ld.shared.f32 	%f70, [%r55+64];
	fma.rn.f32 	%f71, %f69, %f70, %f68;
	ld.shared.f32 	%f72, [%r8+8];
	ld.shared.f32 	%f73, [%r55+128];
	fma.rn.f32 	%f74, %f72, %f73, %f71;
	ld.shared.f32 	%f75, [%r8+12];
	ld.shared.f32 	%f76, [%r55+192];
	fma.rn.f32 	%f77, %f75, %f76, %f74;
	ld.shared.f32 	%f78, [%r8+16];
	ld.shared.f32 	%f79, [%r55+256];
	fma.rn.f32 	%f80, %f78, %f79, %f77;
	ld.shared.f32 	%f81, [%r8+20];
	ld.shared.f32 	%f82, [%r55+320];
	fma.rn.f32 	%f83, %f81, %f82, %f80;
	ld.shared.f32 	%f84, [%r8+24];
	ld.shared.f32 	%f85, [%r55+384];
	fma.rn.f32 	%f86, %f84, %f85, %f83;
	ld.shared.f32 	%f87, [%r8+28];
	ld.shared.f32 	%f88, [%r55+448];
	fma.rn.f32 	%f89, %f87, %f88, %f86;
	ld.shared.f32 	%f90, [%r8+32];
	ld.shared.f32 	%f91, [%r55+512];
	fma.rn.f32 	%f92, %f90, %f91, %f89;
	ld.shared.f32 	%f93, [%r8+36];
	ld.shared.f32 	%f94, [%r55+576];
	fma.rn.f32 	%f95, %f93, %f94, %f92;
	ld.shared.f32 	%f96, [%r8+40];
	ld.shared.f32 	%f97, [%r55+640];
	fma.rn.f32 	%f98, %f96, %f97, %f95;
	ld.shared.f32 	%f99, [%r8+44];
	ld.shared.f32 	%f100, [%r55+704];
	fma.rn.f32 	%f101, %f99, %f100, %f98;
	ld.shared.f32 	%f102, [%r8+48];
	ld.shared.f32 	%f103, [%r55+768];
	fma.rn.f32 	%f104, %f102, %f103, %f101;
	ld.shared.f32 	%f105, [%r8+52];
	ld.shared.f32 	%f106, [%r55+832];
	fma.rn.f32 	%f107, %f105, %f106, %f104;
	ld.shared.f32 	%f108, [%r8+56];
	ld.shared.f32 	%f109, [%r55+896];
	fma.rn.f32 	%f110, %f108, %f109, %f107;
	ld.shared.f32 	%f111, [%r8+60];
	ld.shared.f32 	%f112, [%r55+960];
	fma.rn.f32 	%f113, %f111, %f112, %f110;
	bar.sync 	0;
	ld.global.f32 	%f114, [%rd6+128];
	st.shared.f32 	[%r52], %f114;
	mul.wide.u32 	%rd12, %r98, 4;
	add.s64 	%rd13, %rd7, %rd12;
	ld.global.f32 	%f115, [%rd13];
	st.shared.f32 	[%r56], %f115;
	bar.sync 	0;
	ld.shared.f32 	%f116, [%r8];
	ld.shared.f32 	%f117, [%r55];
	fma.rn.f32 	%f118, %f116, %f117, %f113;
	ld.shared.f32 	%f119, [%r8+4];
	ld.shared.f32 	%f120, [%r55+64];
	fma.rn.f32 	%f121, %f119, %f120, %f118;
	ld.shared.f32 	%f122, [%r8+8];
	ld.shared.f32 	%f123, [%r55+128];
	fma.rn.f32 	%f124, %f122, %f123, %f121;
	ld.shared.f32 	%f125, [%r8+12];
	ld.shared.f32 	%f126, [%r55+192];
	fma.rn.f32 	%f127, %f125, %f126, %f124;
	ld.shared.f32 	%f128, [%r8+16];
	ld.shared.f32 	%f129, [%r55+256];
	fma.rn.f32 	%f130, %f128, %f129, %f127;
	ld.shared.f32 	%f131, [%r8+20];
	ld.shared.f32 	%f132, [%r55+320];
	fma.rn.f32 	%f133, %f131, %f132, %f130;
	ld.shared.f32 	%f134, [%r8+24];
	ld.shared.f32 	%f135, [%r55+384];
	fma.rn.f32 	%f136, %f134, %f135, %f133;
	ld.shared.f32 	%f137, [%r8+28];
	ld.shared.f32 	%f138, [%r55+448];
	fma.rn.f32 	%f139, %f137, %f138, %f136;
	ld.shared.f32 	%f140, [%r8+32];
	ld.shared.f32 	%f141, [%r55+512];
	fma.rn.f32 	%f142, %f140, %f141, %f139;
	ld.shared.f32 	%f143, [%r8+36];
	ld.shared.f32 	%f144, [%r55+576];
	fma.rn.f32 	%f145, %f143, %f144, %f142;
	ld.shared.f32 	%f146, [%r8+40];
	ld.shared.f32 	%f147, [%r55+640];
	fma.rn.f32 	%f148, %f146, %f147, %f145;
	ld.shared.f32 	%f149, [%r8+44];
	ld.shared.f32 	%f150, [%r55+704];
	fma.rn.f32 	%f151, %f149, %f150, %f148;
	ld.shared.f32 	%f152, [%r8+48];
	ld.shared.f32 	%f153, [%r55+768];
	fma.rn.f32 	%f154, %f152, %f153, %f151;
	ld.shared.f32 	%f155, [%r8+52];
	ld.shared.f32 	%f156, [%r55+832];
	fma.rn.f32 	%f157, %f155, %f156, %f154;
	ld.shared.f32 	%f158, [%r8+56];
	ld.shared.f32 	%f159, [%r55+896];
	fma.rn.f32 	%f160, %f158, %f159, %f157;
	ld.shared.f32 	%f161, [%r8+60];
	ld.shared.f32 	%f162, [%r55+960];
	fma.rn.f32 	%f163, %f161, %f162, %f160;
	bar.sync 	0;
	ld.global.f32 	%f164, [%rd6+192];
	st.shared.f32 	[%r52], %f164;
	mul.wide.u32 	%rd14, %r99, 4;
	add.s64 	%rd15, %rd7, %rd14;
	ld.global.f32 	%f165, [%rd15];
	st.shared.f32 	[%r56], %f165;
	bar.sync 	0;
	ld.shared.f32 	%f166, [%r8];
	ld.shared.f32 	%f167, [%r55];
	fma.rn.f32 	%f168, %f166, %f167, %f163;
	ld.shared.f32 	%f169, [%r8+4];
	ld.shared.f32 	%f170, [%r55+64];
	fma.rn.f32 	%f171, %f169, %f170, %f168;
	ld.shared.f32 	%f172, [%r8+8];
	ld.shared.f32 	%f173, [%r55+128];
	fma.rn.f32 	%f174, %f172, %f173, %f171;
	ld.shared.f32 	%f175, [%r8+12];
	ld.shared.f32 	%f176, [%r55+192];
	fma.rn.f32 	%f177, %f175, %f176, %f174;
	ld.shared.f32 	%f178, [%r8+16];
	ld.shared.f32 	%f179, [%r55+256];
	fma.rn.f32 	%f180, %f178, %f179, %f177;
	ld.shared.f32 	%f181, [%r8+20];
	ld.shared.f32 	%f182, [%r55+320];
	fma.rn.f32 	%f183, %f181, %f182, %f180;
	ld.shared.f32 	%f184, [%r8+24];
	ld.shared.f32 	%f185, [%r55+384];
	fma.rn.f32 	%f186, %f184, %f185, %f183;
	ld.shared.f32 	%f187, [%r8+28];
	ld.shared.f32 	%f188, [%r55+448];
	fma.rn.f32 	%f189, %f187, %f188, %f186;
	ld.shared.f32 	%f190, [%r8+32];
	ld.shared.f32 	%f191, [%r55+512];
	fma.rn.f32 	%f192, %f190, %f191, %f189;
	ld.shared.f32 	%f193, [%r8+36];
	ld.shared.f32 	%f194, [%r55+576];
	fma.rn.f32 	%f195, %f193, %f194, %f192;
	ld.shared.f32 	%f196, [%r8+40];
	ld.shared.f32 	%f197, [%r55+640];
	fma.rn.f32 	%f198, %f196, %f197, %f195;
	ld.shared.f32 	%f199, [%r8+44];
	ld.shared.f32 	%f200, [%r55+704];
	fma.rn.f32 	%f201, %f199, %f200, %f198;
	ld.shared.f32 	%f202, [%r8+48];
	ld.shared.f32 	%f203, [%r55+768];
	fma.rn.f32 	%f204, %f202, %f203, %f201;
	ld.shared.f32 	%f205, [%r8+52];
	ld.shared.f32 	%f206, [%r55+832];
	fma.rn.f32 	%f207, %f205, %f206, %f204;
	ld.shared.f32 	%f208, [%r8+56];
	ld.shared.f32 	%f209, [%r55+896];
	fma.rn.f32 	%f210, %f208, %f209, %f207;
	ld.shared.f32 	%f211, [%r8+60];
	ld.shared.f32 	%f212, [%r55+960];
	fma.rn.f32 	%f367, %f211, %f212, %f210;
	bar.sync 	0;
	add.s32 	%r101, %r101, 4;
	add.s32 	%r100, %r100, 64;
	shl.b32 	%r57, %r31, 6;
	add.s32 	%r99, %r99, %r57;
	add.s32 	%r98, %r98, %r57;
	add.s32 	%r97, %r97, %r57;
	add.s32 	%r96, %r96, %r57;
	setp.ne.s32 	%p3, %r101, 0;
	@%p3 bra 	$L__BB0_3;
$L__BB0_4:
	and.b32  	%r28, %r6, 3;
	setp.eq.s32 	%p4, %r28, 0;
	@%p4 bra 	$L__BB0_9;
	setp.eq.s32 	%p5, %r28, 1;
	@%p5 bra 	$L__BB0_7;
	ld.param.u64 	%rd37, [_Z15MatrixMulKernelPfS_S_i_param_1];
	ld.param.u64 	%rd34, [_Z15MatrixMulKernelPfS_S_i_param_0];
	shl.b32 	%r58, %r103, 4;
	mad.lo.s32 	%r63, %r31, %r3, %r1;
	add.s32 	%r64, %r63, %r58;
	cvta.to.global.u64 	%rd16, %rd34;
	mul.wide.s32 	%rd17, %r64, 4;
	add.s64 	%rd18, %rd16, %rd17;
	ld.global.f32 	%f214, [%rd18];
	shl.b32 	%r65, %r1, 2;
	add.s32 	%r66, %r8, %r65;
	st.shared.f32 	[%r66], %f214;
	add.s32 	%r67, %r58, %r2;
	mad.lo.s32 	%r68, %r67, %r31, %r5;
	cvta.to.global.u64 	%rd19, %rd37;
	mul.wide.u32 	%rd20, %r68, 4;
	add.s64 	%rd21, %rd19, %rd20;
	ld.global.f32 	%f215, [%rd21];
	mov.u32 	%r70, _ZZ15MatrixMulKernelPfS_S_iE3Nds;
	add.s32 	%r71, %r70, %r65;
	add.s32 	%r72, %r71, %r39;
	st.shared.f32 	[%r72], %f215;
	bar.sync 	0;
	ld.shared.f32 	%f216, [%r8];
	ld.shared.f32 	%f217, [%r71];
	fma.rn.f32 	%f218, %f216, %f217, %f367;
	ld.shared.f32 	%f219, [%r8+4];
	ld.shared.f32 	%f220, [%r71+64];
	fma.rn.f32 	%f221, %f219, %f220, %f218;
	ld.shared.f32 	%f222, [%r8+8];
	ld.shared.f32 	%f223, [%r71+128];
	fma.rn.f32 	%f224, %f222, %f223, %f221;
	ld.shared.f32 	%f225, [%r8+12];
	ld.shared.f32 	%f226, [%r71+192];
	fma.rn.f32 	%f227, %f225, %f226, %f224;
	ld.shared.f32 	%f228, [%r8+16];
	ld.shared.f32 	%f229, [%r71+256];
	fma.rn.f32 	%f230, %f228, %f229, %f227;
	ld.shared.f32 	%f231, [%r8+20];
	ld.shared.f32 	%f232, [%r71+320];
	fma.rn.f32 	%f233, %f231, %f232, %f230;
	ld.shared.f32 	%f234, [%r8+24];
	ld.shared.f32 	%f235, [%r71+384];
	fma.rn.f32 	%f236, %f234, %f235, %f233;
	ld.shared.f32 	%f237, [%r8+28];
	ld.shared.f32 	%f238, [%r71+448];
	fma.rn.f32 	%f239, %f237, %f238, %f236;
	ld.shared.f32 	%f240, [%r8+32];
	ld.shared.f32 	%f241, [%r71+512];
	fma.rn.f32 	%f242, %f240, %f241, %f239;
	ld.shared.f32 	%f243, [%r8+36];
	ld.shared.f32 	%f244, [%r71+576];
	fma.rn.f32 	%f245, %f243, %f244, %f242;
	ld.shared.f32 	%f246, [%r8+40];
	ld.shared.f32 	%f247, [%r71+640];
	fma.rn.f32 	%f248, %f246, %f247, %f245;
	ld.shared.f32 	%f249, [%r8+44];
	ld.shared.f32 	%f250, [%r71+704];
	fma.rn.f32 	%f251, %f249, %f250, %f248;
	ld.shared.f32 	%f252, [%r8+48];
	ld.shared.f32 	%f253, [%r71+768];
	fma.rn.f32 	%f254, %f252, %f253, %f251;
	ld.shared.f32 	%f255, [%r8+52];
	ld.shared.f32 	%f256, [%r71+832];
	fma.rn.f32 	%f257, %f255, %f256, %f254;
	ld.shared.f32 	%f258, [%r8+56];
	ld.shared.f32 	%f259, [%r71+896];
	fma.rn.f32 	%f260, %f258, %f259, %f257;
	ld.shared.f32 	%f261, [%r8+60];
	ld.shared.f32 	%f262, [%r71+960];
	fma.rn.f32 	%f263, %f261, %f262, %f260;
	bar.sync 	0;
	ld.global.f32 	%f264, [%rd18+64];
	st.shared.f32 	[%r66], %f264;
	add.s32 	%r73, %r67, 16;
	mad.lo.s32 	%r74, %r73, %r31, %r5;
	mul.wide.u32 	%rd22, %r74, 4;
	add.s64 	%rd23, %rd19, %rd22;
	ld.global.f32 	%f265, [%rd23];
	st.shared.f32 	[%r72], %f265;
	bar.sync 	0;
	ld.shared.f32 	%f266, [%r8];
	ld.shared.f32 	%f267, [%r71];
	fma.rn.f32 	%f268, %f266, %f267, %f263;
	ld.shared.f32 	%f269, [%r8+4];
	ld.shared.f32 	%f270, [%r71+64];
	fma.rn.f32 	%f271, %f269, %f270, %f268;
	ld.shared.f32 	%f272, [%r8+8];
	ld.shared.f32 	%f273, [%r71+128];
	fma.rn.f32 	%f274, %f272, %f273, %f271;
	ld.shared.f32 	%f275, [%r8+12];
	ld.shared.f32 	%f276, [%r71+192];
	fma.rn.f32 	%f277, %f275, %f276, %f274;
	ld.shared.f32 	%f278, [%r8+16];
	ld.shared.f32 	%f279, [%r71+256];
	fma.rn.f32 	%f280, %f278, %f279, %f277;
	ld.shared.f32 	%f281, [%r8+20];
	ld.shared.f32 	%f282, [%r71+320];
	fma.rn.f32 	%f283, %f281, %f282, %f280;
	ld.shared.f32 	%f284, [%r8+24];
	ld.shared.f32 	%f285, [%r71+384];
	fma.rn.f32 	%f286, %f284, %f285, %f283;
	ld.shared.f32 	%f287, [%r8+28];
	ld.shared.f32 	%f288, [%r71+448];
	fma.rn.f32 	%f289, %f287, %f288, %f286;
	ld.shared.f32 	%f290, [%r8+32];
	ld.shared.f32 	%f291, [%r71+512];
	fma.rn.f32 	%f292, %f290, %f291, %f289;
	ld.shared.f32 	%f293, [%r8+36];
	ld.shared.f32 	%f294, [%r71+576];
	fma.rn.f32 	%f295, %f293, %f294, %f292;
	ld.shared.f32 	%f296, [%r8+40];
	ld.shared.f32 	%f297, [%r71+640];
	fma.rn.f32 	%f298, %f296, %f297, %f295;
	ld.shared.f32 	%f299, [%r8+44];
	ld.shared.f32 	%f300, [%r71+704];
	fma.rn.f32 	%f301, %f299, %f300, %f298;
	ld.shared.f32 	%f302, [%r8+48];
	ld.shared.f32 	%f303, [%r71+768];
	fma.rn.f32 	%f304, %f302, %f303, %f301;
	ld.shared.f32 	%f305, [%r8+52];
	ld.shared.f32 	%f306, [%r71+832];
	fma.rn.f32 	%f307, %f305, %f306, %f304;
	ld.shared.f32 	%f308, [%r8+56];
	ld.shared.f32 	%f309, [%r71+896];
	fma.rn.f32 	%f310, %f308, %f309, %f307;
	ld.shared.f32 	%f311, [%r8+60];
	ld.shared.f32 	%f312, [%r71+960];
	fma.rn.f32 	%f367, %f311, %f312, %f310;
	bar.sync 	0;
	add.s32 	%r103, %r103, 2;
$L__BB0_7:
	and.b32  	%r75, %r6, 1;
	setp.eq.b32 	%p6, %r75, 1;
	not.pred 	%p7, %p6;
	@%p7 bra 	$L__BB0_9;
	ld.param.u64 	%rd38, [_Z15MatrixMulKernelPfS_S_i_param_1];
	ld.param.u64 	%rd35, [_Z15MatrixMulKernelPfS_S_i_param_0];
	shl.b32 	%r76, %r103, 4;
	mad.lo.s32 	%r81, %r31, %r3, %r1;
	add.s32 	%r82, %r81, %r76;
	cvta.to.global.u64 	%rd24, %rd35;
	mul.wide.s32 	%rd25, %r82, 4;
	add.s64 	%rd26, %rd24, %rd25;
	ld.global.f32 	%f313, [%rd26];
	shl.b32 	%r83, %r1, 2;
	add.s32 	%r84, %r8, %r83;
	st.shared.f32 	[%r84], %f313;
	add.s32 	%r85, %r76, %r2;
	mad.lo.s32 	%r86, %r85, %r31, %r5;
	cvta.to.global.u64 	%rd27, %rd38;
	mul.wide.u32 	%rd28, %r86, 4;
	add.s64 	%rd29, %rd27, %rd28;
	ld.global.f32 	%f314, [%rd29];
	mov.u32 	%r88, _ZZ15MatrixMulKernelPfS_S_iE3Nds;
	add.s32 	%r89, %r88, %r83;
	add.s32 	%r90, %r89, %r39;
	st.shared.f32 	[%r90], %f314;
	bar.sync 	0;
	ld.shared.f32 	%f315, [%r8];
	ld.shared.f32 	%f316, [%r89];
	fma.rn.f32 	%f317, %f315, %f316, %f367;
	ld.shared.f32 	%f318, [%r8+4];
	ld.shared.f32 	%f319, [%r89+64];
	fma.rn.f32 	%f320, %f318, %f319, %f317;
	ld.shared.f32 	%f321, [%r8+8];
	ld.shared.f32 	%f322, [%r89+128];
	fma.rn.f32 	%f323, %f321, %f322, %f320;
	ld.shared.f32 	%f324, [%r8+12];
	ld.shared.f32 	%f325, [%r89+192];
	fma.rn.f32 	%f326, %f324, %f325, %f323;
	ld.shared.f32 	%f327, [%r8+16];
	ld.shared.f32 	%f328, [%r89+256];
	fma.rn.f32 	%f329, %f327, %f328, %f326;
	ld.shared.f32 	%f330, [%r8+20];
	ld.shared.f32 	%f331, [%r89+320];
	fma.rn.f32 	%f332, %f330, %f331, %f329;
	ld.shared.f32 	%f333, [%r8+24];
	ld.shared.f32 	%f334, [%r89+384];
	fma.rn.f32 	%f335, %f333, %f334, %f332;
	ld.shared.f32 	%f336, [%r8+28];
	ld.shared.f32 	%f337, [%r89+448];
	fma.rn.f32 	%f338, %f336, %f337, %f335;
	ld.shared.f32 	%f339, [%r8+32];
	ld.shared.f32 	%f340, [%r89+512];
	fma.rn.f32 	%f341, %f339, %f340, %f338;
	ld.shared.f32 	%f342, [%r8+36];
	ld.shared.f32 	%f343, [%r89+576];
	fma.rn.f32 	%f344, %f342, %f343, %f341;
	ld.shared.f32 	%f345, [%r8+40];
	ld.shared.f32 	%f346, [%r89+640];
	fma.rn.f32 	%f347, %f345, %f346, %f344;
	ld.shared.f32 	%f348, [%r8+44];
	ld.shared.f32 	%f349, [%r89+704];
	fma.rn.f32 	%f350, %f348, %f349, %f347;
	ld.shared.f32 	%f351, [%r8+48];
	ld.shared.f32 	%f352, [%r89+768];
	fma.rn.f32 	%f353, %f351, %f352, %f350;
	ld.shared.f32 	%f354, [%r8+52];
	ld.shared.f32 	%f355, [%r89+832];
	fma.rn.f32 	%f356, %f354, %f355, %f353;
	ld.shared.f32 	%f357, [%r8+56];
	ld.shared.f32 	%f358, [%r89+896];
	fma.rn.f32 	%f359, %f357, %f358, %f356;
	ld.shared.f32 	%f360, [%r8+60];
	ld.shared.f32 	%f361, [%r89+960];
	fma.rn.f32 	%f367, %f360, %f361, %f359;
	bar.sync 	0;
$L__BB0_9:
	ld.param.u64 	%rd39, [_Z15MatrixMulKernelPfS_S_i_param_2];
	cvta.to.global.u64 	%rd30, %rd39;
	mad.lo.s32 	%r95, %r31, %r3, %r5;
	mul.wide.s32 	%rd31, %r95, 4;
	add.s64 	%rd32, %rd30, %rd31;
	st.global.f32 	[%rd32], %f367;
	ret;

}
	// .globl	_Z14MatrixMulNaivePfS_S_i
.visible .entry _Z14MatrixMulNaivePfS_S_i(
	.param .u64 .ptr .align 1 _Z14MatrixMulNaivePfS_S_i_param_0,
	.param .u64 .ptr .align 1 _Z14MatrixMulNaivePfS_S_i_param_1,
	.param .u64 .ptr .align 1 _Z14MatrixMulNaivePfS_S_i_param_2,
	.param .u32 _Z14MatrixMulNaivePfS_S_i_param_3
)
{
	.reg .pred 	%p<10>;
	.reg .b32 	%r<40>;
	.reg .b32 	%f<67>;
	.reg .b64 	%rd<67>;

	ld.param.u64 	%rd14, [_Z14MatrixMulNaivePfS_S_i_param_0];
	ld.param.u64 	%rd15, [_Z14MatrixMulNaivePfS_S_i_param_1];
	ld.param.u32 	%r18, [_Z14MatrixMulNaivePfS_S_i_param_3];
	cvta.to.global.u64 	%rd1, %rd15;
	cvta.to.global.u64 	%rd2, %rd14;
	mov.u32 	%r19, %ctaid.y;
	mov.u32 	%r20, %ntid.y;
	mov.u32 	%r21, %tid.y;
	mad.lo.s32 	%r1, %r19, %r20, %r21;
	mov.u32 	%r22, %ctaid.x;
	mov.u32 	%r23, %ntid.x;
	mov.u32 	%r24, %tid.x;
	mad.lo.s32 	%r2, %r22, %r23, %r24;
	max.s32 	%r25, %r1, %r2;
	setp.ge.s32 	%p1, %r25, %r18;
	@%p1 bra 	$L__BB1_13;
	mul.lo.s32 	%r3, %r18, %r1;
	and.b32  	%r4, %r18, 7;
	setp.lt.u32 	%p2, %r18, 8;
	mov.f32 	%f66, 0f00000000;
	mov.b32 	%r38, 0;
	@%p2 bra 	$L__BB1_4;
	and.b32  	%r38, %r18, 2147483640;
	neg.s32 	%r36, %r38;
	mul.wide.s32 	%rd16, %r18, 4;
	add.s64 	%rd3, %rd1, %rd16;
	shl.b32 	%r7, %r18, 3;
	mul.wide.s32 	%rd17, %r18, 8;
	add.s64 	%rd4, %rd1, %rd17;
	mul.wide.s32 	%rd18, %r18, 12;
	add.s64 	%rd5, %rd1, %rd18;
	mul.wide.s32 	%rd19, %r18, 16;
	add.s64 	%rd6, %rd1, %rd19;
	mul.wide.s32 	%rd20, %r18, 20;
	add.s64 	%rd7, %rd1, %rd20;
	mul.wide.s32 	%rd21, %r18, 24;
	add.s64 	%rd8, %rd1, %rd21;
	mul.wide.s32 	%rd22, %r18, 28;
	add.s64 	%rd9, %rd1, %rd22;
	mul.wide.u32 	%rd23, %r3, 4;
	add.s64 	%rd24, %rd23, %rd2;
	add.s64 	%rd66, %rd24, 16;
	mov.f32 	%f66, 0f00000000;
	mov.u32 	%r35, %r2;
$L__BB1_3:
	.pragma "nounroll";
	mul.wide.s32 	%rd25, %r35, 4;
	add.s64 	%rd26, %rd3, %rd25;
	add.s64 	%rd27, %rd4, %rd25;
	add.s64 	%rd28, %rd5, %rd25;
	add.s64 	%rd29, %rd6, %rd25;
	add.s64 	%rd30, %rd7, %rd25;
	add.s64 	%rd31, %rd8, %rd25;
	add.s64 	%rd32, %rd9, %rd25;
	add.s64 	%rd33, %rd1, %rd25;
	ld.global.f32 	%f16, [%rd66+-16];
	ld.global.f32 	%f17, [%rd33];
	fma.rn.f32 	%f18, %f16, %f17, %f66;
	ld.global.f32 	%f19, [%rd66+-12];
	ld.global.f32 	%f20, [%rd26];
	fma.rn.f32 	%f21, %f19, %f20, %f18;
	ld.global.f32 	%f22, [%rd66+-8];
	ld.global.f32 	%f23, [%rd27];
	fma.rn.f32 	%f24, %f22, %f23, %f21;
	ld.global.f32 	%f25, [%rd66+-4];
	ld.global.f32 	%f26, [%rd28];
	fma.rn.f32 	%f27, %f25, %f26, %f24;
	ld.global.f32 	%f28, [%rd66];
	ld.global.f32 	%f29, [%rd29];
	fma.rn.f32 	%f30, %f28, %f29, %f27;
	ld.global.f32 	%f31, [%rd66+4];
	ld.global.f32 	%f32, [%rd30];
	fma.rn.f32 	%f33, %f31, %f32, %f30;
	ld.global.f32 	%f34, [%rd66+8];
	ld.global.f32 	%f35, [%rd31];
	fma.rn.f32 	%f36, %f34, %f35, %f33;
	ld.global.f32 	%f37, [%rd66+12];
	ld.global.f32 	%f38, [%rd32];
	fma.rn.f32 	%f66, %f37, %f38, %f36;
	add.s32 	%r36, %r36, 8;
	add.s32 	%r35, %r35, %r7;
	add.s64 	%rd66, %rd66, 32;
	setp.ne.s32 	%p3, %r36, 0;
	@%p3 bra 	$L__BB1_3;
$L__BB1_4:
	setp.eq.s32 	%p4, %r4, 0;
	@%p4 bra 	$L__BB1_12;
	and.b32  	%r13, %r18, 3;
	setp.lt.u32 	%p5, %r4, 4;
	@%p5 bra 	$L__BB1_7;
	add.s32 	%r27, %r38, %r3;
	mul.wide.u32 	%rd34, %r27, 4;
	add.s64 	%rd35, %rd2, %rd34;
	ld.global.f32 	%f40, [%rd35];
	mad.lo.s32 	%r28, %r38, %r18, %r2;
	mul.wide.s32 	%rd36, %r28, 4;
	add.s64 	%rd37, %rd1, %rd36;
	ld.global.f32 	%f41, [%rd37];
	fma.rn.f32 	%f42, %f40, %f41, %f66;
	cvt.u64.u32 	%rd38, %r3;
	cvt.u64.u32 	%rd39, %r38;
	add.s64 	%rd40, %rd39, %rd38;
	shl.b64 	%rd41, %rd40, 2;
	add.s64 	%rd42, %rd2, %rd41;
	ld.global.f32 	%f43, [%rd42+4];
	mul.wide.s32 	%rd43, %r18, 4;
	add.s64 	%rd44, %rd37, %rd43;
	ld.global.f32 	%f44, [%rd44];
	fma.rn.f32 	%f45, %f43, %f44, %f42;
	ld.global.f32 	%f46, [%rd42+8];
	add.s64 	%rd45, %rd44, %rd43;
	ld.global.f32 	%f47, [%rd45];
	fma.rn.f32 	%f48, %f46, %f47, %f45;
	ld.global.f32 	%f49, [%rd42+12];
	add.s64 	%rd46, %rd45, %rd43;
	ld.global.f32 	%f50, [%rd46];
	fma.rn.f32 	%f66, %f49, %f50, %f48;
	add.s32 	%r38, %r38, 4;
$L__BB1_7:
	setp.eq.s32 	%p6, %r13, 0;
	@%p6 bra 	$L__BB1_12;
	setp.eq.s32 	%p7, %r13, 1;
	@%p7 bra 	$L__BB1_10;
	add.s32 	%r29, %r38, %r3;
	mul.wide.u32 	%rd47, %r29, 4;
	add.s64 	%rd48, %rd2, %rd47;
	ld.global.f32 	%f52, [%rd48];
	mad.lo.s32 	%r30, %r38, %r18, %r2;
	mul.wide.s32 	%rd49, %r30, 4;
	add.s64 	%rd50, %rd1, %rd49;
	ld.global.f32 	%f53, [%rd50];
	fma.rn.f32 	%f54, %f52, %f53, %f66;
	cvt.u64.u32 	%rd51, %r3;
	cvt.u64.u32 	%rd52, %r38;
	add.s64 	%rd53, %rd52, %rd51;
	shl.b64 	%rd54, %rd53, 2;
	add.s64 	%rd55, %rd2, %rd54;
	ld.global.f32 	%f55, [%rd55+4];
	mul.wide.s32 	%rd56, %r18, 4;
	add.s64 	%rd57, %rd50, %rd56;
	ld.global.f32 	%f56, [%rd57];
	fma.rn.f32 	%f66, %f55, %f56, %f54;
	add.s32 	%r38, %r38, 2;
$L__BB1_10:
	and.b32  	%r31, %r18, 1;
	setp.eq.b32 	%p8, %r31, 1;
	not.pred 	%p9, %p8;
	@%p9 bra 	$L__BB1_12;
	add.s32 	%r32, %r38, %r3;
	mul.wide.u32 	%rd58, %r32, 4;
	add.s64 	%rd59, %rd2, %rd58;
	ld.global.f32 	%f57, [%rd59];
	mad.lo.s32 	%r33, %r38, %r18, %r2;
	mul.wide.s32 	%rd60, %r33, 4;
	add.s64 	%rd61, %rd1, %rd60;
	ld.global.f32 	%f58, [%rd61];
	fma.rn.f32 	%f66, %f57, %f58, %f66;
$L__BB1_12:
	ld.param.u64 	%rd65, [_Z14MatrixMulNaivePfS_S_i_param_2];
	add.s32 	%r34, %r3, %r2;
	cvta.to.global.u64 	%rd62, %rd65;
	mul.wide.s32 	%rd63, %r34, 4;
	add.s64 	%rd64, %rd62, %rd63;
	st.global.f32 	[%rd64], %f66;
$L__BB1_13:
	ret;

}


// ===== COMPILED SASS (sm_100) =====

	.target	sm_100

	.elftype	@"ET_EXEC"


//--------------------- .note.nv.tkinfo           --------------------------
	.section	.note.nv.tkinfo,"",@"SHT_NOTE"
	.sectionflags	@"SHF_NOTE_NV_TKINFO"
	.tkinfo
        /*0018*/ 	.word	0x00000002
        /*0030*/ 	.string	""
        /*0030*/ 	.string	"ptxas"
        /*0030*/ 	.string	"Cuda compilation tools, release 13.0, V13.0.88"
        /*0030*/ 	.string	"Build cuda_13.0.r13.0/compiler.36424714_0"
        /*0030*/ 	.string	"-arch sm_100 -m 64 "



//--------------------- .note.nv.cuinfo           --------------------------
	.section	.note.nv.cuinfo,"",@"SHT_NOTE"
	.sectionflags	@"SHF_NOTE_NV_CUINFO"
        /*0018*/ 	.short	0x0002
        /*001a*/ 	.short	0x0064
        /*001c*/ 	.short	0x0082
	.zero		2


//--------------------- .nv.info                  --------------------------
	.section	.nv.info,"",@"SHT_CUDA_INFO"
	.align	4


	//----- nvinfo : EIATTR_REGCOUNT
	.align		4
        /*0000*/ 	.byte	0x04, 0x2f
        /*0002*/ 	.short	(.L_1 - .L_0)
	.align		4
.L_0:
        /*0004*/ 	.word	index@(_Z15MatrixMulKernelPfS_S_i)
        /*0008*/ 	.word	0x00000028


	//----- nvinfo : EIATTR_FRAME_SIZE
	.align		4
.L_1:
        /*000c*/ 	.byte	0x04, 0x11
        /*000e*/ 	.short	(.L_3 - .L_2)
	.align		4
.L_2:
        /*0010*/ 	.word	index@(_Z15MatrixMulKernelPfS_S_i)
        /*0014*/ 	.word	0x00000000


	//----- nvinfo : EIATTR_REGCOUNT
	.align		4
.L_3:
        /*0018*/ 	.byte	0x04, 0x2f
        /*001a*/ 	.short	(.L_5 - .L_4)
	.align		4
.L_4:
        /*001c*/ 	.word	index@(_Z14MatrixMulNaivePfS_S_i)
        /*0020*/ 	.word	0x0000001e


	//----- nvinfo : EIATTR_FRAME_SIZE
	.align		4
.L_5:
        /*0024*/ 	.byte	0x04, 0x11
        /*0026*/ 	.short	(.L_7 - .L_6)
	.align		4
.L_6:
        /*0028*/ 	.word	index@(_Z14MatrixMulNaivePfS_S_i)
        /*002c*/ 	.word	0x00000000


	//----- nvinfo : EIATTR_MIN_STACK_SIZE
	.align		4
.L_7:
        /*0030*/ 	.byte	0x04, 0x12
        /*0032*/ 	.short	(.L_9 - .L_8)
	.align		4
.L_8:
        /*0034*/ 	.word	index@(_Z14MatrixMulNaivePfS_S_i)
        /*0038*/ 	.word	0x00000000


	//----- nvinfo : EIATTR_MIN_STACK_SIZE
	.align		4
.L_9:
        /*003c*/ 	.byte	0x04, 0x12
        /*003e*/ 	.short	(.L_11 - .L_10)
	.align		4
.L_10:
        /*0040*/ 	.word	index@(_Z15MatrixMulKernelPfS_S_i)
        /*0044*/ 	.word	0x00000000
.L_11:


//--------------------- .nv.compat                --------------------------
	.section	.nv.compat,"",@"SHT_CUDA_COMPAT_INFO"
	.align	4
        /*0000*/ 	.byte	0x02, 0x09, 0x00, 0x00, 0x02, 0x02, 0x01, 0x00, 0x02, 0x05, 0x05, 0x00, 0x03, 0x07, 0x01, 0x01
        /*0010*/ 	.byte	0x02, 0x03, 0x00, 0x00, 0x02, 0x06, 0x01, 0x00, 0x04, 0x0b, 0x08, 0x00, 0x09, 0x00, 0x00, 0x00
        /*0020*/ 	.byte	0x00, 0x00, 0x00, 0x00


//--------------------- .nv.info._Z14MatrixMulNaivePfS_S_i --------------------------
	.section	.nv.info._Z14MatrixMulNaivePfS_S_i,"",@"SHT_CUDA_INFO"
	.sectionflags	@""
	.align	4


	//----- nvinfo : EIATTR_CUDA_API_VERSION
	.align		4
        /*0000*/ 	.byte	0x04, 0x37
        /*0002*/ 	.short	(.L_13 - .L_12)
.L_12:
        /*0004*/ 	.word	0x00000082


	//----- nvinfo : EIATTR_KPARAM_INFO
	.align		4
.L_13:
        /*0008*/ 	.byte	0x04, 0x17
        /*000a*/ 	.short	(.L_15 - .L_14)
.L_14:
        /*000c*/ 	.word	0x00000000
        /*0010*/ 	.short	0x0003
        /*0012*/ 	.short	0x0018
        /*0014*/ 	.byte	0x00, 0xf0, 0x11, 0x00


	//----- nvinfo : EIATTR_KPARAM_INFO
	.align		4
.L_15:
        /*0018*/ 	.byte	0x04, 0x17
        /*001a*/ 	.short	(.L_17 - .L_16)
.L_16:
        /*001c*/ 	.word	0x00000000
        /*0020*/ 	.short	0x0002
        /*0022*/ 	.short	0x0010
        /*0024*/ 	.byte	0x00, 0xf5, 0x21, 0x00


	//----- nvinfo : EIATTR_KPARAM_INFO
	.align		4
.L_17:
        /*0028*/ 	.byte	0x04, 0x17
        /*002a*/ 	.short	(.L_19 - .L_18)
.L_18:
        /*002c*/ 	.word	0x00000000
        /*0030*/ 	.short	0x0001
        /*0032*/ 	.short	0x0008
        /*0034*/ 	.byte	0x00, 0xf5, 0x21, 0x00


	//----- nvinfo : EIATTR_KPARAM_INFO
	.align		4
.L_19:
        /*0038*/ 	.byte	0x04, 0x17
        /*003a*/ 	.short	(.L_21 - .L_20)
.L_20:
        /*003c*/ 	.word	0x00000000
        /*0040*/ 	.short	0x0000
        /*0042*/ 	.short	0x0000
        /*0044*/ 	.byte	0x00, 0xf5, 0x21, 0x00


	//----- nvinfo : EIATTR_SPARSE_MMA_MASK
	.align		4
.L_21:
        /*0048*/ 	.byte	0x03, 0x50
        /*004a*/ 	.short	0x0000


	//----- nvinfo : EIATTR_MAXREG_COUNT
	.align		4
        /*004c*/ 	.byte	0x03, 0x1b
        /*004e*/ 	.short	0x00ff


	//----- nvinfo : EIATTR_MERCURY_ISA_VERSION
	.align		4
        /*0050*/ 	.byte	0x03, 0x5f
        /*0052*/ 	.short	0x0101


	//----- nvinfo : EIATTR_VRC_CTA_INIT_COUNT
	.align		4
        /*0054*/ 	.byte	0x02, 0x4a
	.zero		1
	.zero		1


	//----- nvinfo : EIATTR_EXIT_INSTR_OFFSETS
	.align		4
        /*0058*/ 	.byte	0x04, 0x1c
        /*005a*/ 	.short	(.L_23 - .L_22)


	//   ....[0]....
.L_22:
        /*005c*/ 	.word	0x000000c0


	//   ....[1]....
        /*0060*/ 	.word	0x00000a90


	//----- nvinfo : EIATTR_CBANK_PARAM_SIZE
	.align		4
.L_23:
        /*0064*/ 	.byte	0x03, 0x19
        /*0066*/ 	.short	0x001c


	//----- nvinfo : EIATTR_PARAM_CBANK
	.align		4
        /*0068*/ 	.byte	0x04, 0x0a
        /*006a*/ 	.short	(.L_25 - .L_24)
	.align		4
.L_24:
        /*006c*/ 	.word	index@(.nv.constant0._Z14MatrixMulNaivePfS_S_i)
        /*0070*/ 	.short	0x0380
        /*0072*/ 	.short	0x001c


	//----- nvinfo : EIATTR_SW_WAR
	.align		4
.L_25:
        /*0074*/ 	.byte	0x04, 0x36
        /*0076*/ 	.short	(.L_27 - .L_26)
.L_26:
        /*0078*/ 	.word	0x00000008
.L_27:


//--------------------- .nv.info._Z15MatrixMulKernelPfS_S_i --------------------------
	.section	.nv.info._Z15MatrixMulKernelPfS_S_i,"",@"SHT_CUDA_INFO"
	.sectionflags	@""
	.align	4


	//----- nvinfo : EIATTR_CUDA_API_VERSION
	.align		4
        /*0000*/ 	.byte	0x04, 0x37
        /*0002*/ 	.short	(.L_29 - .L_28)
.L_28:
        /*0004*/ 	.word	0x00000082


	//----- nvinfo : EIATTR_KPARAM_INFO
	.align		4
.L_29:
        /*0008*/ 	.byte	0x04, 0x17
        /*000a*/ 	.short	(.L_31 - .L_30)
.L_30:
        /*000c*/ 	.word	0x00000000
        /*0010*/ 	.short	0x0003
        /*0012*/ 	.short	0x0018
        /*0014*/ 	.byte	0x00, 0xf0, 0x11, 0x00


	//----- nvinfo : EIATTR_KPARAM_INFO
	.align		4
.L_31:
        /*0018*/ 	.byte	0x04, 0x17
        /*001a*/ 	.short	(.L_33 - .L_32)
.L_32:
        /*001c*/ 	.word	0x00000000
        /*0020*/ 	.short	0x0002
        /*0022*/ 	.short	0x0010
        /*0024*/ 	.byte	0x00, 0xf5, 0x21, 0x00


	//----- nvinfo : EIATTR_KPARAM_INFO
	.align		4
.L_33:
        /*0028*/ 	.byte	0x04, 0x17
        /*002a*/ 	.short	(.L_35 - .L_34)
.L_34:
        /*002c*/ 	.word	0x00000000
        /*0030*/ 	.short	0x0001
        /*0032*/ 	.short	0x0008
        /*0034*/ 	.byte	0x00, 0xf5, 0x21, 0x00


	//----- nvinfo : EIATTR_KPARAM_INFO
	.align		4
.L_35:
        /*0038*/ 	.byte	0x04, 0x17
        /*003a*/ 	.short	(.L_37 - .L_36)
.L_36:
        /*003c*/ 	.word	0x00000000
        /*0040*/ 	.short	0x0000
        /*0042*/ 	.short	0x0000
        /*0044*/ 	.byte	0x00, 0xf5, 0x21, 0x00


	//----- nvinfo : EIATTR_SPARSE_MMA_MASK
	.align		4
.L_37:
        /*0048*/ 	.byte	0x03, 0x50
        /*004a*/ 	.short	0x0000


	//----- nvinfo : EIATTR_MAXREG_COUNT
	.align		4
        /*004c*/ 	.byte	0x03, 0x1b
        /*004e*/ 	.short	0x00ff


	//----- nvinfo : EIATTR_NUM_BARRIERS
	.align		4
        /*0050*/ 	.byte	0x02, 0x4c
        /*0052*/ 	.byte	0x01
	.zero		1


	//----- nvinfo : EIATTR_MERCURY_ISA_VERSION
	.align		4
        /*0054*/ 	.byte	0x03, 0x5f
        /*0056*/ 	.short	0x0101


	//----- nvinfo : EIATTR_VRC_CTA_INIT_COUNT
	.align		4
        /*0058*/ 	.byte	0x02, 0x4a
	.zero		1
	.zero		1


	//----- nvinfo : EIATTR_EXIT_INSTR_OFFSETS
	.align		4
        /*005c*/ 	.byte	0x04, 0x1c
        /*005e*/ 	.short	(.L_39 - .L_38)


	//   ....[0]....
.L_38:
        /*0060*/ 	.word	0x00001890


	//----- nvinfo : EIATTR_CBANK_PARAM_SIZE
	.align		4
.L_39:
        /*0064*/ 	.byte	0x03, 0x19
        /*0066*/ 	.short	0x001c


	//----- nvinfo : EIATTR_PARAM_CBANK
	.align		4
        /*0068*/ 	.byte	0x04, 0x0a
        /*006a*/ 	.short	(.L_41 - .L_40)
	.align		4
.L_40:
        /*006c*/ 	.word	index@(.nv.constant0._Z15MatrixMulKernelPfS_S_i)
        /*0070*/ 	.short	0x0380
        /*0072*/ 	.short	0x001c


	//----- nvinfo : EIATTR_SW_WAR
	.align		4
.L_41:
        /*0074*/ 	.byte	0x04, 0x36
        /*0076*/ 	.short	(.L_43 - .L_42)
.L_42:
        /*0078*/ 	.word	0x00000008
.L_43:


//--------------------- .nv.callgraph             --------------------------
	.section	.nv.callgraph,"",@"SHT_CUDA_CALLGRAPH"
	.align	4
	.sectionentsize	8
	.align		4
        /*0000*/ 	.word	0x00000000
	.align		4
        /*0004*/ 	.word	0xffffffff
	.align		4
        /*0008*/ 	.word	0x00000000
	.align		4
        /*000c*/ 	.word	0xfffffffe
	.align		4
        /*0010*/ 	.word	0x00000000
	.align		4
        /*0014*/ 	.word	0xfffffffd
	.align		4
        /*0018*/ 	.word	0x00000000
	.align		4
        /*001c*/ 	.word	0xfffffffc


//--------------------- .text._Z14MatrixMulNaivePfS_S_i --------------------------
	.section	.text._Z14MatrixMulNaivePfS_S_i,"ax",@progbits
	.align	128
        .global         _Z14MatrixMulNaivePfS_S_i
        .type           _Z14MatrixMulNaivePfS_S_i,@function
        .size           _Z14MatrixMulNaivePfS_S_i,(.L_x_10 - _Z14MatrixMulNaivePfS_S_i)
        .other          _Z14MatrixMulNaivePfS_S_i,@"STO_CUDA_ENTRY STV_DEFAULT"
_Z14MatrixMulNaivePfS_S_i:
.text._Z14MatrixMulNaivePfS_S_i:
[----:B------:R-:W-:Y:S01]  /*0000*/  LDC R1, c[0x0][0x37c] ;  /* 0x0000df00ff017b82 */ /* 0x000fe20000000800 */
[----:B------:R-:W0:Y:S07]  /*0010*/  S2R R0, SR_TID.Y ;  /* 0x0000000000007919 */ /* 0x000e2e0000002200 */
[----:B------:R-:W0:Y:S01]  /*0020*/  S2UR UR4, SR_CTAID.Y ;  /* 0x00000000000479c3 */ /* 0x000e220000002600 */
[----:B------:R-:W1:Y:S01]  /*0030*/  LDCU UR20, c[0x0][0x398] ;  /* 0x00007300ff1477ac */ /* 0x000e620008000800 */
[----:B------:R-:W2:Y:S06]  /*0040*/  S2R R3, SR_TID.X ;  /* 0x0000000000037919 */ /* 0x000eac0000002100 */
[----:B------:R-:W0:Y:S08]  /*0050*/  LDC R13, c[0x0][0x364] ;  /* 0x0000d900ff0d7b82 */ /* 0x000e300000000800 */
[----:B------:R-:W2:Y:S08]  /*0060*/  S2UR UR5, SR_CTAID.X ;  /* 0x00000000000579c3 */ /* 0x000eb00000002500 */
[----:B------:R-:W2:Y:S01]  /*0070*/  LDC R2, c[0x0][0x360] ;  /* 0x0000d800ff027b82 */ /* 0x000ea20000000800 */
[----:B0-----:R-:W-:-:S02]  /*0080*/  IMAD R13, R13, UR4, R0 ;  /* 0x000000040d0d7c24 */ /* 0x001fc4000f8e0200 */
[----:B--2---:R-:W-:-:S05]  /*0090*/  IMAD R0, R2, UR5, R3 ;  /* 0x0000000502007c24 */ /* 0x004fca000f8e0203 */
[----:B------:R-:W-:-:S04]  /*00a0*/  VIMNMX R2, PT, PT, R13, R0, !PT ;  /* 0x000000000d027248 */ /* 0x000fc80007fe0100 */
[----:B-1----:R-:W-:-:S13]  /*00b0*/  ISETP.GE.AND P0, PT, R2, UR20, PT ;  /* 0x0000001402007c0c */ /* 0x002fda000bf06270 */
[----:B------:R-:W-:Y:S05]  /*00c0*/  @P0 EXIT ;  /* 0x000000000000094d */ /* 0x000fea0003800000 */
[----:B------:R-:W-:Y:S01]  /*00d0*/  UISETP.GE.U32.AND UP0, UPT, UR20, 0x8, UPT ;  /* 0x000000081400788c */ /* 0x000fe2000bf06070 */
[----:B------:R-:W-:Y:S02]  /*00e0*/  HFMA2 R12, -RZ, RZ, 0, 0 ;  /* 0x00000000ff0c7431 */ /* 0x000fe400000001ff */
[----:B------:R-:W-:Y:S01]  /*00f0*/  IMAD R13, R13, UR20, RZ ;  /* 0x000000140d0d7c24 */ /* 0x000fe2000f8e02ff */
[----:B------:R-:W-:Y:S01]  /*0100*/  UMOV UR4, URZ ;  /* 0x000000ff00047c82 */ /* 0x000fe20008000000 */
[----:B------:R-:W0:Y:S04]  /*0110*/  LDCU.64 UR18, c[0x0][0x358] ;  /* 0x00006b00ff1277ac */ /* 0x000e280008000a00 */
[----:B------:R-:W-:Y:S05]  /*0120*/  BRA.U !UP0, `(.L_x_0) ;  /* 0x0000000508047547 */ /* 0x000fea000b800000 */
[----:B------:R-:W1:Y:S01]  /*0130*/  LDCU.128 UR24, c[0x0][0x380] ;  /* 0x00007000ff1877ac */ /* 0x000e620008000c00 */
[----:B------:R-:W-:Y:S02]  /*0140*/  MOV R12, RZ ;  /* 0x000000ff000c7202 */ /* 0x000fe40000000f00 */
[----:B------:R-:W-:Y:S01]  /*0150*/  MOV R14, R0 ;  /* 0x00000000000e7202 */ /* 0x000fe20000000f00 */
[----:B------:R-:W-:-:S04]  /*0160*/  ULOP3.LUT UR4, UR20, 0x7ffffff8, URZ, 0xc0, !UPT ;  /* 0x7ffffff814047892 */ /* 0x000fc8000f8ec0ff */
[----:B------:R-:W-:Y:S01]  /*0170*/  UIADD3 UR5, UPT, UPT, -UR4, URZ, URZ ;  /* 0x000000ff04057290 */ /* 0x000fe2000fffe1ff */
[----:B-1----:R-:W-:Y:S01]  /*0180*/  MOV R2, UR24 ;  /* 0x0000001800027c02 */ /* 0x002fe20008000f00 */
[----:B------:R-:W-:Y:S01]  /*0190*/  UIMAD.WIDE UR6, UR20, 0x8, UR26 ;  /* 0x00000008140678a5 */ /* 0x000fe2000f8e021a */
[----:B------:R-:W-:Y:S01]  /*01a0*/  MOV R3, UR25 ;  /* 0x0000001900037c02 */ /* 0x000fe20008000f00 */
[----:B------:R-:W-:Y:S02]  /*01b0*/  UIMAD.WIDE UR8, UR20, 0xc, UR26 ;  /* 0x0000000c140878a5 */ /* 0x000fe4000f8e021a */
[----:B------:R-:W-:Y:S01]  /*01c0*/  UIMAD.WIDE UR10, UR20, 0x10, UR26 ;  /* 0x00000010140a78a5 */ /* 0x000fe2000f8e021a */
[----:B------:R-:W-:Y:S01]  /*01d0*/  IMAD.WIDE.U32 R2, R13, 0x4, R2 ;  /* 0x000000040d027825 */ /* 0x000fe200078e0002 */
[----:B------:R-:W-:Y:S02]  /*01e0*/  UIMAD.WIDE UR12, UR20, 0x14, UR26 ;  /* 0x00000014140c78a5 */ /* 0x000fe4000f8e021a */
[----:B------:R-:W-:Y:S01]  /*01f0*/  UIMAD.WIDE UR14, UR20, 0x18, UR26 ;  /* 0x00000018140e78a5 */ /* 0x000fe2000f8e021a */
[----:B------:R-:W-:Y:S01]  /*0200*/  IADD3 R2, P0, PT, R2, 0x10, RZ ;  /* 0x0000001002027810 */ /* 0x000fe20007f1e0ff */
[----:B------:R-:W-:-:S03]  /*0210*/  UIMAD.WIDE UR16, UR20, 0x1c, UR26 ;  /* 0x0000001c141078a5 */ /* 0x000fc6000f8e021a */
[----:B------:R-:W-:-:S09]  /*0220*/  IADD3.X R3, PT, PT, RZ, R3, RZ, P0, !PT ;  /* 0x00000003ff037210 */ /* 0x000fd200007fe4ff */
.L_x_1:
[----:B------:R-:W-:Y:S01]  /*0230*/  UIMAD.WIDE UR22, UR20, 0x4, UR26 ;  /* 0x00000004141678a5 */ /* 0x000fe2000f8e021a */
[----:B------:R-:W-:Y:S02]  /*0240*/  IMAD.MOV.U32 R23, RZ, RZ, 0x4 ;  /* 0x00000004ff177424 */ /* 0x000fe400078e00ff */
[----:B------:R-:W-:Y:S01]  /*0250*/  HFMA2 R11, -RZ, RZ, 0, 2.384185791015625e-07 ;  /* 0x00000004ff0b7431 */ /* 0x000fe200000001ff */
[----:B------:R-:W-:Y:S01]  /*0260*/  MOV R25, 0x4 ;  /* 0x0000000400197802 */ /* 0x000fe20000000f00 */
[----:B0-----:R-:W2:Y:S01]  /*0270*/  LDG.E R21, desc[UR18][R2.64+-0x10] ;  /* 0xfffff01202157981 */ /* 0x001ea2000c1e1900 */
[C---:B------:R-:W-:Y:S01]  /*0280*/  IMAD.WIDE R22, R14.reuse, R23, UR26 ;  /* 0x0000001a0e167e25 */ /* 0x040fe2000f8e0217 */
[----:B------:R-:W-:Y:S02]  /*0290*/  MOV R8, UR22 ;  /* 0x0000001600087c02 */ /* 0x000fe40008000f00 */
[----:B------:R-:W-:Y:S01]  /*02a0*/  MOV R9, UR23 ;  /* 0x0000001700097c02 */ /* 0x000fe20008000f00 */
[----:B------:R-:W3:Y:S02]  /*02b0*/  LDG.E R19, desc[UR18][R2.64+-0xc] ;  /* 0xfffff41202137981 */ /* 0x000ee4000c1e1900 */
[----:B------:R-:W-:-:S02]  /*02c0*/  IMAD.WIDE R8, R14, 0x4, R8 ;  /* 0x000000040e087825 */ /* 0x000fc400078e0208 */
[----:B------:R-:W2:Y:S01]  /*02d0*/  LDG.E R22, desc[UR18][R22.64] ;  /* 0x0000001216167981 */ /* 0x000ea2000c1e1900 */
[----:B------:R-:W-:Y:S01]  /*02e0*/  MOV R5, 0x4 ;  /* 0x0000000400057802 */ /* 0x000fe20000000f00 */
[C---:B------:R-:W-:Y:S02]  /*02f0*/  IMAD.WIDE R24, R14.reuse, R25, UR6 ;  /* 0x000000060e187e25 */ /* 0x040fe4000f8e0219 */
[----:B------:R0:W3:Y:S02]  /*0300*/  LDG.E R20, desc[UR18][R8.64] ;  /* 0x0000001208147981 */ /* 0x0000e4000c1e1900 */
[----:B------:R-:W-:Y:S02]  /*0310*/  IMAD.WIDE R10, R14, R11, UR8 ;  /* 0x000000080e0a7e25 */ /* 0x000fe4000f8e020b */
[----:B------:R-:W4:Y:S04]  /*0320*/  LDG.E R18, desc[UR18][R24.64] ;  /* 0x0000001218127981 */ /* 0x000f28000c1e1900 */
[----:B------:R-:W4:Y:S01]  /*0330*/  LDG.E R17, desc[UR18][R2.64+-0x8] ;  /* 0xfffff81202117981 */ /* 0x000f22000c1e1900 */
[----:B0-----:R-:W-:-:S02]  /*0340*/  HFMA2 R9, -RZ, RZ, 0, 2.384185791015625e-07 ;  /* 0x00000004ff097431 */ /* 0x001fc400000001ff */
[----:B------:R-:W-:Y:S01]  /*0350*/  IMAD.MOV.U32 R7, RZ, RZ, 0x4 ;  /* 0x00000004ff077424 */ /* 0x000fe200078e00ff */
[----:B------:R0:W5:Y:S01]  /*0360*/  LDG.E R16, desc[UR18][R10.64] ;  /* 0x000000120a107981 */ /* 0x000162000c1e1900 */
[----:B------:R-:W-:-:S03]  /*0370*/  IMAD.WIDE R4, R14, R5, UR10 ;  /* 0x0000000a0e047e25 */ /* 0x000fc6000f8e0205 */
[----:B------:R-:W5:Y:S01]  /*0380*/  LDG.E R15, desc[UR18][R2.64+-0x4] ;  /* 0xfffffc12020f7981 */ /* 0x000f62000c1e1900 */
[C---:B------:R-:W-:Y:S01]  /*0390*/  IMAD.WIDE R6, R14.reuse, R7, UR12 ;  /* 0x0000000c0e067e25 */ /* 0x040fe2000f8e0207 */
[----:B------:R-:W-:Y:S02]  /*03a0*/  MOV R27, 0x4 ;  /* 0x00000004001b7802 */ /* 0x000fe40000000f00 */
[----:B------:R1:W5:Y:S01]  /*03b0*/  LDG.E R4, desc[UR18][R4.64] ;  /* 0x0000001204047981 */ /* 0x000362000c1e1900 */
[----:B------:R-:W-:-:S03]  /*03c0*/  IMAD.WIDE R8, R14, R9, UR14 ;  /* 0x0000000e0e087e25 */ /* 0x000fc6000f8e0209 */
[----:B------:R-:W5:Y:S01]  /*03d0*/  LDG.E R23, desc[UR18][R2.64] ;  /* 0x0000001202177981 */ /* 0x000f62000c1e1900 */
[----:B0-----:R-:W-:-:S03]  /*03e0*/  IMAD.WIDE R10, R14, R27, UR16 ;  /* 0x000000100e0a7e25 */ /* 0x001fc6000f8e021b */
[----:B------:R-:W5:Y:S04]  /*03f0*/  LDG.E R7, desc[UR18][R6.64] ;  /* 0x0000001206077981 */ /* 0x000f68000c1e1900 */
[----:B------:R-:W5:Y:S04]  /*0400*/  LDG.E R24, desc[UR18][R2.64+0x4] ;  /* 0x0000041202187981 */ /* 0x000f68000c1e1900 */
[----:B------:R-:W5:Y:S04]  /*0410*/  LDG.E R8, desc[UR18][R8.64] ;  /* 0x0000001208087981 */ /* 0x000f68000c1e1900 */
[----:B------:R-:W5:Y:S04]  /*0420*/  LDG.E R25, desc[UR18][R2.64+0x8] ;  /* 0x0000081202197981 */ /* 0x000f68000c1e1900 */
[----:B------:R-:W5:Y:S04]  /*0430*/  LDG.E R10, desc[UR18][R10.64] ;  /* 0x000000120a0a7981 */ /* 0x000f68000c1e1900 */
[----:B------:R0:W5:Y:S01]  /*0440*/  LDG.E R27, desc[UR18][R2.64+0xc] ;  /* 0x00000c12021b7981 */ /* 0x000162000c1e1900 */
[----:B------:R-:W-:-:S04]  /*0450*/  UIADD3 UR5, UPT, UPT, UR5, 0x8, URZ ;  /* 0x0000000805057890 */ /* 0x000fc8000fffe0ff */
[----:B------:R-:W-:Y:S01]  /*0460*/  UISETP.NE.AND UP0, UPT, UR5, URZ, UPT ;  /* 0x000000ff0500728c */ /* 0x000fe2000bf05270 */
[----:B-1----:R-:W-:Y:S02]  /*0470*/  MOV R5, UR20 ;  /* 0x0000001400057c02 */ /* 0x002fe40008000f00 */
[----:B0-----:R-:W-:Y:S02]  /*0480*/  IADD3 R2, P0, PT, R2, 0x20, RZ ;  /* 0x0000002002027810 */ /* 0x001fe40007f1e0ff */
[----:B------:R-:W-:Y:S02]  /*0490*/  LEA R14, R5, R14, 0x3 ;  /* 0x0000000e050e7211 */ /* 0x000fe400078e18ff */
[----:B------:R-:W-:Y:S01]  /*04a0*/  IADD3.X R3, PT, PT, RZ, R3, RZ, P0, !PT ;  /* 0x00000003ff037210 */ /* 0x000fe200007fe4ff */
[----:B--2---:R-:W-:-:S04]  /*04b0*/  FFMA R22, R21, R22, R12 ;  /* 0x0000001615167223 */ /* 0x004fc8000000000c */
[----:B---3--:R-:W-:-:S04]  /*04c0*/  FFMA R20, R19, R20, R22 ;  /* 0x0000001413147223 */ /* 0x008fc80000000016 */
[----:B----4-:R-:W-:-:S04]  /*04d0*/  FFMA R18, R17, R18, R20 ;  /* 0x0000001211127223 */ /* 0x010fc80000000014 */
[----:B-----5:R-:W-:-:S04]  /*04e0*/  FFMA R16, R15, R16, R18 ;  /* 0x000000100f107223 */ /* 0x020fc80000000012 */
[----:B------:R-:W-:-:S04]  /*04f0*/  FFMA R23, R23, R4, R16 ;  /* 0x0000000417177223 */ /* 0x000fc80000000010 */
[----:B------:R-:W-:-:S04]  /*0500*/  FFMA R24, R24, R7, R23 ;  /* 0x0000000718187223 */ /* 0x000fc80000000017 */
[----:B------:R-:W-:-:S04]  /*0510*/  FFMA R8, R25, R8, R24 ;  /* 0x0000000819087223 */ /* 0x000fc80000000018 */
[----:B------:R-:W-:Y:S01]  /*0520*/  FFMA R12, R27, R10, R8 ;  /* 0x0000000a1b0c7223 */ /* 0x000fe20000000008 */
[----:B------:R-:W-:Y:S06]  /*0530*/  BRA.U UP0, `(.L_x_1) ;  /* 0xfffffffd003c7547 */ /* 0x000fec000b83ffff */
.L_x_0:
[----:B------:R-:W-:-:S04]  /*0540*/  ULOP3.LUT UR6, UR20, 0x7, URZ, 0xc0, !UPT ;  /* 0x0000000714067892 */ /* 0x000fc8000f8ec0ff */
[----:B------:R-:W-:-:S09]  /*0550*/  UISETP.NE.AND UP0, UPT, UR6, URZ, UPT ;  /* 0x000000ff0600728c */ /* 0x000fd2000bf05270 */
[----:B------:R-:W-:Y:S05]  /*0560*/  BRA.U !UP0, `(.L_x_2) ;  /* 0x0000000508387547 */ /* 0x000fea000b800000 */
[----:B------:R-:W-:Y:S02]  /*0570*/  UISETP.GE.U32.AND UP0, UPT, UR6, 0x4, UPT ;  /* 0x000000040600788c */ /* 0x000fe4000bf06070 */
[----:B------:R-:W-:-:S04]  /*0580*/  ULOP3.LUT UR5, UR20, 0x3, URZ, 0xc0, !UPT ;  /* 0x0000000314057892 */ /* 0x000fc8000f8ec0ff */
[----:B------:R-:W-:-:S03]  /*0590*/  UISETP.NE.AND UP1, UPT, UR5, URZ, UPT ;  /* 0x000000ff0500728c */ /* 0x000fc6000bf25270 */
[----:B------:R-:W-:Y:S08]  /*05a0*/  BRA.U !UP0, `(.L_x_3) ;  /* 0x00000001087c7547 */ /* 0x000ff0000b800000 */
[----:B------:R-:W1:Y:S01]  /*05b0*/  LDC.64 R6, c[0x0][0x388] ;  /* 0x0000e200ff067b82 */ /* 0x000e620000000a00 */
[----:B------:R-:W2:Y:S01]  /*05c0*/  LDCU.64 UR6, c[0x0][0x380] ;  /* 0x00007000ff0677ac */ /* 0x000ea20008000a00 */
[----:B------:R-:W-:Y:S01]  /*05d0*/  IMAD.U32 R9, RZ, RZ, UR4 ;  /* 0x00000004ff097e24 */ /* 0x000fe2000f8e00ff */
[C---:B------:R-:W-:Y:S02]  /*05e0*/  IADD3 R3, PT, PT, R13.reuse, UR4, RZ ;  /* 0x000000040d037c10 */ /* 0x040fe4000fffe0ff */
[----:B------:R-:W-:Y:S01]  /*05f0*/  IADD3 R10, P0, PT, R13, UR4, RZ ;  /* 0x000000040d0a7c10 */ /* 0x000fe2000ff1e0ff */
[----:B------:R-:W-:Y:S01]  /*0600*/  IMAD R9, R9, UR20, R0 ;  /* 0x0000001409097c24 */ /* 0x000fe2000f8e0200 */
[----:B------:R-:W-:Y:S01]  /*0610*/  MOV R11, UR20 ;  /* 0x00000014000b7c02 */ /* 0x000fe20008000f00 */
[----:B------:R-:W3:Y:S01]  /*0620*/  LDC.64 R4, c[0x0][0x380] ;  /* 0x0000e000ff047b82 */ /* 0x000ee20000000a00 */
[----:B------:R-:W-:Y:S01]  /*0630*/  MOV R15, UR20 ;  /* 0x00000014000f7c02 */ /* 0x000fe20008000f00 */
[----:B-1----:R-:W-:Y:S01]  /*0640*/  IMAD.WIDE R6, R9, 0x4, R6 ;  /* 0x0000000409067825 */ /* 0x002fe200078e0206 */
[----:B------:R-:W-:-:S05]  /*0650*/  MOV R9, UR20 ;  /* 0x0000001400097c02 */ /* 0x000fca0008000f00 */
[----:B------:R-:W-:Y:S02]  /*0660*/  IMAD.WIDE R8, R9, 0x4, R6 ;  /* 0x0000000409087825 */ /* 0x000fe400078e0206 */
[----:B0-----:R-:W4:Y:S02]  /*0670*/  LDG.E R6, desc[UR18][R6.64] ;  /* 0x0000001206067981 */ /* 0x001f24000c1e1900 */
[----:B---3--:R-:W-:Y:S01]  /*0680*/  IMAD.WIDE.U32 R4, R3, 0x4, R4 ;  /* 0x0000000403047825 */ /* 0x008fe200078e0004 */
[----:B------:R-:W-:Y:S01]  /*0690*/  IADD3.X R3, PT, PT, RZ, RZ, RZ, P0, !PT ;  /* 0x000000ffff037210 */ /* 0x000fe200007fe4ff */
[----:B------:R-:W3:Y:S01]  /*06a0*/  LDG.E R17, desc[UR18][R8.64] ;  /* 0x0000001208117981 */ /* 0x000ee2000c1e1900 */
[----:B--2---:R-:W-:-:S03]  /*06b0*/  LEA R2, P0, R10, UR6, 0x2 ;  /* 0x000000060a027c11 */ /* 0x004fc6000f8010ff */
[----:B------:R-:W4:Y:S01]  /*06c0*/  LDG.E R5, desc[UR18][R4.64] ;  /* 0x0000001204057981 */ /* 0x000f22000c1e1900 */
[----:B------:R-:W-:Y:S01]  /*06d0*/  LEA.HI.X R3, R10, UR7, R3, 0x2, P0 ;  /* 0x000000070a037c11 */ /* 0x000fe200080f1403 */
[----:B------:R-:W-:-:S04]  /*06e0*/  IMAD.WIDE R10, R11, 0x4, R8 ;  /* 0x000000040b0a7825 */ /* 0x000fc800078e0208 */
[----:B------:R-:W3:Y:S01]  /*06f0*/  LDG.E R16, desc[UR18][R2.64+0x4] ;  /* 0x0000041202107981 */ /* 0x000ee2000c1e1900 */
[----:B------:R-:W-:-:S03]  /*0700*/  IMAD.WIDE R14, R15, 0x4, R10 ;  /* 0x000000040f0e7825 */ /* 0x000fc600078e020a */
[----:B------:R-:W2:Y:S04]  /*0710*/  LDG.E R19, desc[UR18][R10.64] ;  /* 0x000000120a137981 */ /* 0x000ea8000c1e1900 */
[----:B------:R-:W2:Y:S04]  /*0720*/  LDG.E R18, desc[UR18][R2.64+0x8] ;  /* 0x0000081202127981 */ /* 0x000ea8000c1e1900 */
[----:B------:R-:W5:Y:S04]  /*0730*/  LDG.E R20, desc[UR18][R2.64+0xc] ;  /* 0x00000c1202147981 */ /* 0x000f68000c1e1900 */
[----:B------:R-:W5:Y:S01]  /*0740*/  LDG.E R14, desc[UR18][R14.64] ;  /* 0x000000120e0e7981 */ /* 0x000f62000c1e1900 */
[----:B------:R-:W-:Y:S01]  /*0750*/  UIADD3 UR4, UPT, UPT, UR4, 0x4, URZ ;  /* 0x0000000404047890 */ /* 0x000fe2000fffe0ff */
[----:B----4-:R-:W-:-:S04]  /*0760*/  FFMA R5, R5, R6, R12 ;  /* 0x0000000605057223 */ /* 0x010fc8000000000c */
[----:B---3--:R-:W-:-:S04]  /*0770*/  FFMA R5, R16, R17, R5 ;  /* 0x0000001110057223 */ /* 0x008fc80000000005 */
[----:B--2---:R-:W-:-:S04]  /*0780*/  FFMA R5, R18, R19, R5 ;  /* 0x0000001312057223 */ /* 0x004fc80000000005 */
[----:B-----5:R-:W-:-:S07]  /*0790*/  FFMA R12, R20, R14, R5 ;  /* 0x0000000e140c7223 */ /* 0x020fce0000000005 */
.L_x_3:
[----:B------:R-:W-:Y:S05]  /*07a0*/  BRA.U !UP1, `(.L_x_2) ;  /* 0x0000000109a87547 */ /* 0x000fea000b800000 */
[----:B------:R-:W-:Y:S01]  /*07b0*/  UISETP.NE.AND UP0, UPT, UR5, 0x1, UPT ;  /* 0x000000010500788c */ /* 0x000fe2000bf05270 */
[----:B------:R-:W-:Y:S01]  /*07c0*/  MOV R7, UR4 ;  /* 0x0000000400077c02 */ /* 0x000fe20008000f00 */
[----:B------:R-:W-:Y:S02]  /*07d0*/  ULOP3.LUT UR5, UR20, 0x1, URZ, 0xc0, !UPT ;  /* 0x0000000114057892 */ /* 0x000fe4000f8ec0ff */
[----:B------:R-:W-:Y:S02]  /*07e0*/  MOV R15, UR20 ;  /* 0x00000014000f7c02 */ /* 0x000fe40008000f00 */
[----:B------:R-:W-:Y:S01]  /*07f0*/  UISETP.NE.U32.AND UP1, UPT, UR5, 0x1, UPT ;  /* 0x000000010500788c */ /* 0x000fe2000bf25070 */
[----:B------:R-:W-:-:S04]  /*0800*/  PLOP3.LUT P1, PT, PT, PT, UP0, 0x80, 0x8 ;  /* 0x000000000008781c */ /* 0x000fc80003f2f008 */
[----:B------:R-:W1:Y:S01]  /*0810*/  @UP0 LDCU.128 UR8, c[0x0][0x380] ;  /* 0x00007000ff0807ac */ /* 0x000e620008000c00 */
[----:B------:R-:W-:Y:S01]  /*0820*/  PLOP3.LUT P0, PT, PT, PT, UP1, 0x80, 0x8 ;  /* 0x000000000008781c */ /* 0x000fe20003f0f018 */
[----:B------:R-:W2:Y:S04]  /*0830*/  @UP0 LDCU.64 UR6, c[0x0][0x380] ;  /* 0x00007000ff0607ac */ /* 0x000ea80008000a00 */
[----:B------:R-:W3:Y:S03]  /*0840*/  @!UP1 LDCU.128 UR12, c[0x0][0x380] ;  /* 0x00007000ff0c97ac */ /* 0x000ee60008000c00 */
[C---:B------:R-:W-:Y:S02]  /*0850*/  @P1 IADD3 R3, PT, PT, R13.reuse, UR4, RZ ;  /* 0x000000040d031c10 */ /* 0x040fe4000fffe0ff */
[----:B------:R-:W-:Y:S01]  /*0860*/  @P1 IADD3 R6, P2, PT, R13, UR4, RZ ;  /* 0x000000040d061c10 */ /* 0x000fe2000ff5e0ff */
[----:B------:R-:W-:Y:S01]  /*0870*/  @UP0 UIADD3 UR4, UPT, UPT, UR4, 0x2, URZ ;  /* 0x0000000204040890 */ /* 0x000fe2000fffe0ff */
[----:B-1----:R-:W-:Y:S01]  /*0880*/  MOV R11, UR9 ;  /* 0x00000009000b7c02 */ /* 0x002fe20008000f00 */
[----:B------:R-:W-:Y:S01]  /*0890*/  IMAD.U32 R10, RZ, RZ, UR8 ;  /* 0x00000008ff0a7e24 */ /* 0x000fe2000f8e00ff */
[----:B------:R-:W-:-:S02]  /*08a0*/  MOV R4, UR10 ;  /* 0x0000000a00047c02 */ /* 0x000fc40008000f00 */
[----:B------:R-:W-:Y:S01]  /*08b0*/  MOV R5, UR11 ;  /* 0x0000000b00057c02 */ /* 0x000fe20008000f00 */
[----:B------:R-:W-:-:S04]  /*08c0*/  @P1 IMAD.WIDE.U32 R10, R3, 0x4, R10 ;  /* 0x00000004030a1825 */ /* 0x000fc800078e000a */
[----:B------:R-:W-:Y:S01]  /*08d0*/  @P1 IMAD R3, R7, UR20, R0 ;  /* 0x0000001407031c24 */ /* 0x000fe2000f8e0200 */
[----:B------:R-:W-:Y:S01]  /*08e0*/  @P1 IADD3.X R7, PT, PT, RZ, RZ, RZ, P2, !PT ;  /* 0x000000ffff071210 */ /* 0x000fe200017fe4ff */
[----:B------:R-:W-:Y:S01]  /*08f0*/  IMAD.U32 R19, RZ, RZ, UR4 ;  /* 0x00000004ff137e24 */ /* 0x000fe2000f8e00ff */
[C---:B--2---:R-:W-:Y:S01]  /*0900*/  @P1 LEA R2, P2, R6.reuse, UR6, 0x2 ;  /* 0x0000000606021c11 */ /* 0x044fe2000f8410ff */
[----:B------:R-:W-:Y:S01]  /*0910*/  @P1 IMAD.WIDE R4, R3, 0x4, R4 ;  /* 0x0000000403041825 */ /* 0x000fe200078e0204 */
[----:B------:R-:W-:Y:S01]  /*0920*/  @!P0 IADD3 R17, PT, PT, R13, UR4, RZ ;  /* 0x000000040d118c10 */ /* 0x000fe2000fffe0ff */
[----:B0-----:R-:W2:Y:S01]  /*0930*/  @P1 LDG.E R11, desc[UR18][R10.64] ;  /* 0x000000120a0b1981 */ /* 0x001ea2000c1e1900 */
[----:B------:R-:W-:Y:S01]  /*0940*/  @P1 LEA.HI.X R3, R6, UR7, R7, 0x2, P2 ;  /* 0x0000000706031c11 */ /* 0x000fe200090f1407 */
[----:B------:R-:W-:Y:S01]  /*0950*/  @!P0 IMAD R19, R19, UR20, R0 ;  /* 0x0000001413138c24 */ /* 0x000fe2000f8e0200 */
[----:B---3--:R-:W-:Y:S01]  /*0960*/  MOV R6, UR12 ;  /* 0x0000000c00067c02 */ /* 0x008fe20008000f00 */
[----:B------:R-:W-:Y:S01]  /*0970*/  @P1 IMAD.WIDE R14, R15, 0x4, R4 ;  /* 0x000000040f0e1825 */ /* 0x000fe200078e0204 */
[----:B------:R-:W-:Y:S01]  /*0980*/  MOV R7, UR13 ;  /* 0x0000000d00077c02 */ /* 0x000fe20008000f00 */
[----:B------:R-:W2:Y:S01]  /*0990*/  @P1 LDG.E R4, desc[UR18][R4.64] ;  /* 0x0000001204041981 */ /* 0x000ea2000c1e1900 */
[----:B------:R-:W-:-:S02]  /*09a0*/  MOV R8, UR14 ;  /* 0x0000000e00087c02 */ /* 0x000fc40008000f00 */
[----:B------:R-:W-:Y:S01]  /*09b0*/  MOV R9, UR15 ;  /* 0x0000000f00097c02 */ /* 0x000fe20008000f00 */
[----:B------:R-:W-:Y:S01]  /*09c0*/  @!P0 IMAD.WIDE.U32 R6, R17, 0x4, R6 ;  /* 0x0000000411068825 */ /* 0x000fe200078e0006 */
[----:B------:R-:W3:Y:S03]  /*09d0*/  @P1 LDG.E R14, desc[UR18][R14.64] ;  /* 0x000000120e0e1981 */ /* 0x000ee6000c1e1900 */
[----:B------:R-:W-:Y:S01]  /*09e0*/  @!P0 IMAD.WIDE R8, R19, 0x4, R8 ;  /* 0x0000000413088825 */ /* 0x000fe200078e0208 */
[----:B------:R-:W3:Y:S04]  /*09f0*/  @P1 LDG.E R2, desc[UR18][R2.64+0x4] ;  /* 0x0000041202021981 */ /* 0x000ee8000c1e1900 */
[----:B------:R-:W4:Y:S04]  /*0a00*/  @!P0 LDG.E R7, desc[UR18][R6.64] ;  /* 0x0000001206078981 */ /* 0x000f28000c1e1900 */
[----:B------:R-:W4:Y:S01]  /*0a10*/  @!P0 LDG.E R8, desc[UR18][R8.64] ;  /* 0x0000001208088981 */ /* 0x000f22000c1e1900 */
[----:B--2---:R-:W-:-:S04]  /*0a20*/  @P1 FFMA R11, R11, R4, R12 ;  /* 0x000000040b0b1223 */ /* 0x004fc8000000000c */
[----:B---3--:R-:W-:-:S04]  /*0a30*/  @P1 FFMA R12, R2, R14, R11 ;  /* 0x0000000e020c1223 */ /* 0x008fc8000000000b */
[----:B----4-:R-:W-:-:S07]  /*0a40*/  @!P0 FFMA R12, R7, R8, R12 ;  /* 0x00000008070c8223 */ /* 0x010fce000000000c */
.L_x_2:
[----:B------:R-:W1:Y:S01]  /*0a50*/  LDC.64 R2, c[0x0][0x390] ;  /* 0x0000e400ff027b82 */ /* 0x000e620000000a00 */
[----:B------:R-:W-:-:S05]  /*0a60*/  IADD3 R13, PT, PT, R0, R13, RZ ;  /* 0x0000000d000d7210 */ /* 0x000fca0007ffe0ff */
[----:B-1----:R-:W-:-:S05]  /*0a70*/  IMAD.WIDE R2, R13, 0x4, R2 ;  /* 0x000000040d027825 */ /* 0x002fca00078e0202 */
[----:B0-----:R-:W-:Y:S01]  /*0a80*/  STG.E desc[UR18][R2.64], R12 ;  /* 0x0000000c02007986 */ /* 0x001fe2000c101912 */
[----:B------:R-:W-:Y:S05]  /*0a90*/  EXIT ;  /* 0x000000000000794d */ /* 0x000fea0003800000 */
.L_x_4:
[----:B------:R-:W-:-:S00]  /*0aa0*/  BRA `(.L_x_4) ;  /* 0xfffffffc00fc7947 */ /* 0x000fc0000383ffff */
[----:B------:R-:W-:-:S00]  /*0ab0*/  NOP ;  /* 0x0000000000007918 */ /* 0x000fc00000000000 */
        /* <DEDUP_REMOVED lines=12> */
.L_x_10:


//--------------------- .text._Z15MatrixMulKernelPfS_S_i --------------------------
	.section	.text._Z15MatrixMulKernelPfS_S_i,"ax",@progbits
	.align	128
        .global         _Z15MatrixMulKernelPfS_S_i
        .type           _Z15MatrixMulKernelPfS_S_i,@function
        .size           _Z15MatrixMulKernelPfS_S_i,(.L_x_11 - _Z15MatrixMulKernelPfS_S_i)
        .other          _Z15MatrixMulKernelPfS_S_i,@"STO_CUDA_ENTRY STV_DEFAULT"
_Z15MatrixMulKernelPfS_S_i:
.text._Z15MatrixMulKernelPfS_S_i:
[----:B------:R-:W-:Y:S08]  /*0000*/  LDC R1, c[0x0][0x37c] ;  /* 0x0000df00ff017b82 */ /* 0x000ff00000000800 */
[----:B------:R-:W0:Y:S01]  /*0010*/  LDC R5, c[0x0][0x398] ;  /* 0x0000e600ff057b82 */ /* 0x000e220000000800 */
[----:B------:R-:W1:Y:S01]  /*0020*/  S2R R6, SR_CTAID.Y ;  /* 0x0000000000067919 */ /* 0x000e620000002600 */
[----:B------:R-:W2:Y:S01]  /*0030*/  LDCU.64 UR8, c[0x0][0x358] ;  /* 0x00006b00ff0877ac */ /* 0x000ea20008000a00 */
[----:B------:R-:W-:Y:S01]  /*0040*/  HFMA2 R31, -RZ, RZ, 0, 0 ;  /* 0x00000000ff1f7431 */ /* 0x000fe200000001ff */
[----:B------:R-:W1:Y:S01]  /*0050*/  S2R R3, SR_TID.Y ;  /* 0x0000000000037919 */ /* 0x000e620000002200 */
[----:B------:R-:W3:Y:S01]  /*0060*/  S2R R11, SR_CTAID.X ;  /* 0x00000000000b7919 */ /* 0x000ee20000002500 */
[----:B------:R-:W3:Y:S01]  /*0070*/  S2R R2, SR_TID.X ;  /* 0x0000000000027919 */ /* 0x000ee20000002100 */
[----:B0-----:R-:W-:-:S02]  /*0080*/  ISETP.GE.AND P0, PT, R5, 0x10, PT ;  /* 0x000000100500780c */ /* 0x001fc40003f06270 */
[----:B------:R-:W-:-:S04]  /*0090*/  SHF.R.S32.HI R0, RZ, 0x1f, R5 ;  /* 0x0000001fff007819 */ /* 0x000fc80000011405 */
[----:B------:R-:W-:Y:S02]  /*00a0*/  LEA.HI R0, R0, R5, RZ, 0x4 ;  /* 0x0000000500007211 */ /* 0x000fe400078f20ff */
[----:B-1----:R-:W-:Y:S02]  /*00b0*/  LEA R6, R6, R3, 0x4 ;  /* 0x0000000306067211 */ /* 0x002fe400078e20ff */
[----:B---3--:R-:W-:-:S03]  /*00c0*/  LEA R4, R11, R2, 0x4 ;  /* 0x000000020b047211 */ /* 0x008fc600078e20ff */
[----:B--2---:R-:W-:Y:S05]  /*00d0*/  @!P0 BRA `(.L_x_5) ;  /* 0x0000001400dc8947 */ /* 0x004fea0003800000 */
[----:B------:R-:W0:Y:S01]  /*00e0*/  S2UR UR6, SR_CgaCtaId ;  /* 0x00000000000679c3 */ /* 0x000e220000008800 */
[----:B------:R-:W-:Y:S01]  /*00f0*/  SHF.R.S32.HI R29, RZ, 0x4, R0 ;  /* 0x00000004ff1d7819 */ /* 0x000fe20000011400 */
[----:B------:R-:W-:Y:S01]  /*0100*/  UMOV UR4, 0x400 ;  /* 0x0000040000047882 */ /* 0x000fe20000000000 */
[----:B------:R-:W-:Y:S01]  /*0110*/  IMAD R21, R6, R5, R2 ;  /* 0x0000000506157224 */ /* 0x000fe200078e0202 */
[----:B------:R-:W-:Y:S02]  /*0120*/  MOV R31, RZ ;  /* 0x000000ff001f7202 */ /* 0x000fe40000000f00 */
[----:B------:R-:W-:-:S04]  /*0130*/  IADD3 R0, PT, PT, R29, -0x1, RZ ;  /* 0xffffffff1d007810 */ /* 0x000fc80007ffe0ff */
[----:B------:R-:W-:Y:S02]  /*0140*/  ISETP.GE.U32.AND P0, PT, R0, 0x3, PT ;  /* 0x000000030000780c */ /* 0x000fe40003f06070 */
[----:B------:R-:W-:Y:S01]  /*0150*/  MOV R0, RZ ;  /* 0x000000ff00007202 */ /* 0x000fe20000000f00 */
[----:B0-----:R-:W-:-:S06]  /*0160*/  ULEA UR5, UR6, UR4, 0x18 ;  /* 0x0000000406057291 */ /* 0x001fcc000f8ec0ff */
[----:B------:R-:W-:-:S04]  /*0170*/  LEA R7, R3, UR5, 0x6 ;  /* 0x0000000503077c11 */ /* 0x000fc8000f8e30ff */
[----:B------:R-:W-:Y:S05]  /*0180*/  @!P0 BRA `(.L_x_6) ;  /* 0x0000000c002c8947 */ /* 0x000fea0003800000 */
[C---:B------:R-:W-:Y:S01]  /*0190*/  IADD3 R0, PT, PT, R3.reuse, 0x30, RZ ;  /* 0x0000003003007810 */ /* 0x040fe20007ffe0ff */
[----:B------:R-:W-:Y:S01]  /*01a0*/  UIADD3 UR5, UPT, UPT, UR4, 0x400, URZ ;  /* 0x0000040004057890 */ /* 0x000fe2000fffe0ff */
[C---:B------:R-:W-:Y:S01]  /*01b0*/  IADD3 R8, PT, PT, R3.reuse, 0x20, RZ ;  /* 0x0000002003087810 */ /* 0x040fe20007ffe0ff */
[CCC-:B------:R-:W-:Y:S01]  /*01c0*/  IMAD R24, R3.reuse, R5.reuse, R2.reuse ;  /* 0x0000000503187224 */ /* 0x1c0fe200078e0202 */
[----:B------:R-:W-:Y:S01]  /*01d0*/  IADD3 R9, PT, PT, R3, 0x10, RZ ;  /* 0x0000001003097810 */ /* 0x000fe20007ffe0ff */
[-CC-:B------:R-:W-:Y:S01]  /*01e0*/  IMAD R0, R0, R5.reuse, R2.reuse ;  /* 0x0000000500007224 */ /* 0x180fe200078e0202 */
[----:B------:R-:W-:Y:S01]  /*01f0*/  ULEA UR5, UR6, UR5, 0x18 ;  /* 0x0000000506057291 */ /* 0x000fe2000f8ec0ff */
[-CC-:B------:R-:W-:Y:S02]  /*0200*/  IMAD R8, R8, R5.reuse, R2.reuse ;  /* 0x0000000508087224 */ /* 0x180fe400078e0202 */
[----:B------:R-:W-:Y:S02]  /*0210*/  HFMA2 R31, -RZ, RZ, 0, 0 ;  /* 0x00000000ff1f7431 */ /* 0x000fe400000001ff */
[----:B------:R-:W-:Y:S01]  /*0220*/  IMAD R9, R9, R5, R2 ;  /* 0x0000000509097224 */ /* 0x000fe200078e0202 */
[----:B------:R-:W-:-:S02]  /*0230*/  LEA R30, R11, R0, 0x4 ;  /* 0x000000000b1e7211 */ /* 0x000fc400078e20ff */
[----:B------:R-:W-:Y:S02]  /*0240*/  LOP3.LUT R0, R29, 0x7fffffc, RZ, 0xc0, !PT ;  /* 0x07fffffc1d007812 */ /* 0x000fe400078ec0ff */
[----:B------:R-:W-:Y:S02]  /*0250*/  LEA R22, R2, UR5, 0x2 ;  /* 0x0000000502167c11 */ /* 0x000fe4000f8e10ff */
[C---:B------:R-:W-:Y:S02]  /*0260*/  LEA R24, R11.reuse, R24, 0x4 ;  /* 0x000000180b187211 */ /* 0x040fe400078e20ff */
[C---:B------:R-:W-:Y:S02]  /*0270*/  LEA R28, R11.reuse, R8, 0x4 ;  /* 0x000000080b1c7211 */ /* 0x040fe400078e20ff */
[----:B------:R-:W-:Y:S02]  /*0280*/  LEA R26, R11, R9, 0x4 ;  /* 0x000000090b1a7211 */ /* 0x000fe400078e20ff */
[----:B------:R-:W-:-:S02]  /*0290*/  MOV R27, R21 ;  /* 0x00000015001b7202 */ /* 0x000fc40000000f00 */
[----:B------:R-:W-:Y:S02]  /*02a0*/  LEA R23, R2, R7, 0x2 ;  /* 0x0000000702177211 */ /* 0x000fe400078e10ff */
[----:B------:R-:W-:Y:S02]  /*02b0*/  IADD3 R25, PT, PT, -R0, RZ, RZ ;  /* 0x000000ff00197210 */ /* 0x000fe40007ffe1ff */
[----:B------:R-:W-:-:S07]  /*02c0*/  LEA R20, R3, R22, 0x6 ;  /* 0x0000001603147211 */ /* 0x000fce00078e30ff */
.L_x_7:
[----:B------:R-:W0:Y:S08]  /*02d0*/  LDC.64 R16, c[0x0][0x380] ;  /* 0x0000e000ff107b82 */ /* 0x000e300000000a00 */
[----:B------:R-:W1:Y:S01]  /*02e0*/  LDC.64 R18, c[0x0][0x388] ;  /* 0x0000e200ff127b82 */ /* 0x000e620000000a00 */
[----:B0-----:R-:W-:-:S05]  /*02f0*/  IMAD.WIDE R16, R27, 0x4, R16 ;  /* 0x000000041b107825 */ /* 0x001fca00078e0210 */
[----:B------:R-:W2:Y:S01]  /*0300*/  LDG.E R10, desc[UR8][R16.64] ;  /* 0x00000008100a7981 */ /* 0x000ea2000c1e1900 */
[----:B-1----:R-:W-:-:S05]  /*0310*/  IMAD.WIDE.U32 R8, R24, 0x4, R18 ;  /* 0x0000000418087825 */ /* 0x002fca00078e0012 */
[----:B------:R-:W3:Y:S04]  /*0320*/  LDG.E R35, desc[UR8][R8.64] ;  /* 0x0000000808237981 */ /* 0x000ee8000c1e1900 */
[----:B--2---:R-:W-:Y:S04]  /*0330*/  STS [R23], R10 ;  /* 0x0000000a17007388 */ /* 0x004fe80000000800 */
[----:B---3--:R-:W-:Y:S01]  /*0340*/  STS [R20], R35 ;  /* 0x0000002314007388 */ /* 0x008fe20000000800 */
[----:B------:R-:W-:Y:S06]  /*0350*/  BAR.SYNC.DEFER_BLOCKING 0x0 ;  /* 0x0000000000007b1d */ /* 0x000fec0000010000 */
[----:B------:R-:W-:Y:S04]  /*0360*/  LDS R11, [R22] ;  /* 0x00000000160b7984 */ /* 0x000fe80000000800 */
[----:B------:R-:W0:Y:S04]  /*0370*/  LDS.128 R12, [R7] ;  /* 0x00000000070c7984 */ /* 0x000e280000000c00 */
[----:B------:R-:W1:Y:S04]  /*0380*/  LDS R37, [R22+0x40] ;  /* 0x0000400016257984 */ /* 0x000e680000000800 */
[----:B------:R-:W2:Y:S01]  /*0390*/  LDS R33, [R22+0x80] ;  /* 0x0000800016217984 */ /* 0x000ea20000000800 */
[----:B0-----:R-:W-:-:S03]  /*03a0*/  FFMA R32, R12, R11, R31 ;  /* 0x0000000b0c207223 */ /* 0x001fc6000000001f */
[----:B------:R-:W0:Y:S01]  /*03b0*/  LDS R12, [R22+0xc0] ;  /* 0x0000c000160c7984 */ /* 0x000e220000000800 */
[----:B-1----:R-:W-:-:S03]  /*03c0*/  FFMA R34, R37, R13, R32 ;  /* 0x0000000d25227223 */ /* 0x002fc60000000020 */
[----:B------:R-:W-:Y:S04]  /*03d0*/  LDS R13, [R22+0x100] ;  /* 0x00010000160d7984 */ /* 0x000fe80000000800 */
[----:B------:R-:W1:Y:S04]  /*03e0*/  LDS.128 R8, [R7+0x10] ;  /* 0x0000100007087984 */ /* 0x000e680000000c00 */
[----:B------:R-:W3:Y:S04]  /*03f0*/  LDS R32, [R22+0x140] ;  /* 0x0001400016207984 */ /* 0x000ee80000000800 */
[----:B------:R-:W4:Y:S01]  /*0400*/  LDS R31, [R22+0x180] ;  /* 0x00018000161f7984 */ /* 0x000f220000000800 */
[----:B--2---:R-:W-:-:S03]  /*0410*/  FFMA R33, R33, R14, R34 ;  /* 0x0000000e21217223 */ /* 0x004fc60000000022 */
[----:B------:R-:W-:Y:S04]  /*0420*/  LDS R37, [R22+0x340] ;  /* 0x0003400016257984 */ /* 0x000fe80000000800 */
[----:B------:R-:W-:Y:S01]  /*0430*/  LDS R34, [R22+0x3c0] ;  /* 0x0003c00016227984 */ /* 0x000fe20000000800 */
[----:B0-----:R-:W-:-:S03]  /*0440*/  FFMA R15, R12, R15, R33 ;  /* 0x0000000f0c0f7223 */ /* 0x001fc60000000021 */
[----:B------:R-:W-:Y:S01]  /*0450*/  LDS R33, [R22+0x240] ;  /* 0x0002400016217984 */ /* 0x000fe20000000800 */
[----:B-1----:R-:W-:-:S03]  /*0460*/  FFMA R13, R8, R13, R15 ;  /* 0x0000000d080d7223 */ /* 0x002fc6000000000f */
[----:B------:R-:W0:Y:S01]  /*0470*/  LDS R8, [R22+0x1c0] ;  /* 0x0001c00016087984 */ /* 0x000e220000000800 */
[----:B---3--:R-:W-:-:S03]  /*0480*/  FFMA R32, R32, R9, R13 ;  /* 0x0000000920207223 */ /* 0x008fc6000000000d */
[----:B------:R-:W-:Y:S04]  /*0490*/  LDS R9, [R22+0x200] ;  /* 0x0002000016097984 */ /* 0x000fe80000000800 */
[----:B------:R-:W1:Y:S01]  /*04a0*/  LDS.128 R12, [R7+0x20] ;  /* 0x00002000070c7984 */ /* 0x000e620000000c00 */
[----:B----4-:R-:W-:-:S03]  /*04b0*/  FFMA R31, R31, R10, R32 ;  /* 0x0000000a1f1f7223 */ /* 0x010fc60000000020 */
[----:B------:R-:W2:Y:S04]  /*04c0*/  LDS R32, [R22+0x280] ;  /* 0x0002800016207984 */ /* 0x000ea80000000800 */
[----:B------:R-:W3:Y:S01]  /*04d0*/  LDS R10, [R22+0x2c0] ;  /* 0x0002c000160a7984 */ /* 0x000ee20000000800 */
[----:B0-----:R-:W-:-:S03]  /*04e0*/  FFMA R11, R8, R11, R31 ;  /* 0x0000000b080b7223 */ /* 0x001fc6000000001f */
[----:B------:R-:W-:Y:S01]  /*04f0*/  LDS R31, [R22+0x380] ;  /* 0x00038000161f7984 */ /* 0x000fe20000000800 */
[----:B-1----:R-:W-:-:S03]  /*0500*/  FFMA R12, R12, R9, R11 ;  /* 0x000000090c0c7223 */ /* 0x002fc6000000000b */
[----:B------:R-:W-:Y:S01]  /*0510*/  LDS R9, [R22+0x300] ;  /* 0x0003000016097984 */ /* 0x000fe20000000800 */
[----:B------:R-:W-:-:S04]  /*0520*/  FFMA R13, R33, R13, R12 ;  /* 0x0000000d210d7223 */ /* 0x000fc8000000000c */
[----:B--2---:R-:W-:-:S04]  /*0530*/  FFMA R13, R32, R14, R13 ;  /* 0x0000000e200d7223 */ /* 0x004fc8000000000d */
[----:B---3--:R-:W-:Y:S02]  /*0540*/  FFMA R11, R10, R15, R13 ;  /* 0x0000000f0a0b7223 */ /* 0x008fe4000000000d */
[----:B------:R-:W0:Y:S01]  /*0550*/  LDS.128 R12, [R7+0x30] ;  /* 0x00003000070c7984 */ /* 0x000e220000000c00 */
[----:B------:R-:W-:Y:S01]  /*0560*/  IMAD.WIDE.U32 R32, R26, 0x4, R18 ;  /* 0x000000041a207825 */ /* 0x000fe200078e0012 */
[----:B------:R-:W-:Y:S06]  /*0570*/  BAR.SYNC.DEFER_BLOCKING 0x0 ;  /* 0x0000000000007b1d */ /* 0x000fec0000010000 */
[----:B------:R-:W2:Y:S04]  /*0580*/  LDG.E R33, desc[UR8][R32.64] ;  /* 0x0000000820217981 */ /* 0x000ea8000c1e1900 */
[----:B------:R-:W3:Y:S01]  /*0590*/  LDG.E R32, desc[UR8][R16.64+0x40] ;  /* 0x0000400810207981 */ /* 0x000ee2000c1e1900 */
[----:B0-----:R-:W-:-:S04]  /*05a0*/  FFMA R12, R12, R9, R11 ;  /* 0x000000090c0c7223 */ /* 0x001fc8000000000b */
[----:B------:R-:W-:-:S04]  /*05b0*/  FFMA R36, R37, R13, R12 ;  /* 0x0000000d25247223 */ /* 0x000fc8000000000c */
[----:B------:R-:W-:-:S04]  /*05c0*/  FFMA R31, R31, R14, R36 ;  /* 0x0000000e1f1f7223 */ /* 0x000fc80000000024 */
[----:B------:R-:W-:Y:S01]  /*05d0*/  FFMA R15, R34, R15, R31 ;  /* 0x0000000f220f7223 */ /* 0x000fe2000000001f */
[----:B---3--:R-:W-:Y:S04]  /*05e0*/  STS [R23], R32 ;  /* 0x0000002017007388 */ /* 0x008fe80000000800 */
[----:B--2---:R-:W-:Y:S01]  /*05f0*/  STS [R20], R33 ;  /* 0x0000002114007388 */ /* 0x004fe20000000800 */
[----:B------:R-:W-:Y:S06]  /*0600*/  BAR.SYNC.DEFER_BLOCKING 0x0 ;  /* 0x0000000000007b1d */ /* 0x000fec0000010000 */
[----:B------:R-:W-:Y:S04]  /*0610*/  LDS R35, [R22] ;  /* 0x0000000016237984 */ /* 0x000fe80000000800 */
[----:B------:R-:W0:Y:S04]  /*0620*/  LDS.128 R8, [R7] ;  /* 0x0000000007087984 */ /* 0x000e280000000c00 */
[----:B------:R-:W1:Y:S04]  /*0630*/  LDS R12, [R22+0x40] ;  /* 0x00004000160c7984 */ /* 0x000e680000000800 */
[----:B------:R-:W2:Y:S04]  /*0640*/  LDS R31, [R22+0x80] ;  /* 0x00008000161f7984 */ /* 0x000ea80000000800 */
[----:B------:R-:W-:Y:S04]  /*0650*/  LDS R32, [R22+0x140] ;  /* 0x0001400016207984 */ /* 0x000fe80000000800 */
[----:B------:R-:W-:Y:S04]  /*0660*/  LDS R33, [R22+0x180] ;  /* 0x0001800016217984 */ /* 0x000fe80000000800 */
[----:B------:R-:W-:Y:S01]  /*0670*/  LDS R37, [R22+0x340] ;  /* 0x0003400016257984 */ /* 0x000fe20000000800 */
[----:B0-----:R-:W-:-:S03]  /*0680*/  FFMA R15, R8, R35, R15 ;  /* 0x00000023080f7223 */ /* 0x001fc6000000000f */
[----:B------:R-:W0:Y:S01]  /*0690*/  LDS R8, [R22+0xc0] ;  /* 0x0000c00016087984 */ /* 0x000e220000000800 */
[----:B-1----:R-:W-:-:S03]  /*06a0*/  FFMA R34, R12, R9, R15 ;  /* 0x000000090c227223 */ /* 0x002fc6000000000f */
[----:B------:R-:W-:Y:S04]  /*06b0*/  LDS R9, [R22+0x100] ;  /* 0x0001000016097984 */ /* 0x000fe80000000800 */
[----:B------:R-:W1:Y:S01]  /*06c0*/  LDS.128 R12, [R7+0x10] ;  /* 0x00001000070c7984 */ /* 0x000e620000000c00 */
[----:B--2---:R-:W-:-:S03]  /*06d0*/  FFMA R31, R31, R10, R34 ;  /* 0x0000000a1f1f7223 */ /* 0x004fc60000000022 */
[----:B------:R-:W-:Y:S01]  /*06e0*/  LDS R34, [R22+0x3c0] ;  /* 0x0003c00016227984 */ /* 0x000fe20000000800 */
[----:B0-----:R-:W-:-:S03]  /*06f0*/  FFMA R11, R8, R11, R31 ;  /* 0x0000000b080b7223 */ /* 0x001fc6000000001f */
[----:B------:R-:W-:Y:S01]  /*0700*/  LDS R31, [R22+0x240] ;  /* 0x00024000161f7984 */ /* 0x000fe20000000800 */
[----:B-1----:R-:W-:-:S03]  /*0710*/  FFMA R9, R12, R9, R11 ;  /* 0x000000090c097223 */ /* 0x002fc6000000000b */
[----:B------:R-:W0:Y:S01]  /*0720*/  LDS R12, [R22+0x1c0] ;  /* 0x0001c000160c7984 */ /* 0x000e220000000800 */
[----:B------:R-:W-:-:S03]  /*0730*/  FFMA R32, R32, R13, R9 ;  /* 0x0000000d20207223 */ /* 0x000fc60000000009 */
[----:B------:R-:W-:Y:S04]  /*0740*/  LDS R13, [R22+0x200] ;  /* 0x00020000160d7984 */ /* 0x000fe80000000800 */
[----:B------:R-:W1:Y:S01]  /*0750*/  LDS.128 R8, [R7+0x20] ;  /* 0x0000200007087984 */ /* 0x000e620000000c00 */
[----:B------:R-:W-:-:S03]  /*0760*/  FFMA R33, R33, R14, R32 ;  /* 0x0000000e21217223 */ /* 0x000fc60000000020 */
[----:B------:R-:W2:Y:S04]  /*0770*/  LDS R32, [R22+0x280] ;  /* 0x0002800016207984 */ /* 0x000ea80000000800 */
[----:B------:R-:W3:Y:S01]  /*0780*/  LDS R14, [R22+0x2c0] ;  /* 0x0002c000160e7984 */ /* 0x000ee20000000800 */
[----:B0-----:R-:W-:-:S04]  /*0790*/  FFMA R15, R12, R15, R33 ;  /* 0x0000000f0c0f7223 */ /* 0x001fc80000000021 */
[----:B-1----:R-:W-:-:S04]  /*07a0*/  FFMA R8, R8, R13, R15 ;  /* 0x0000000d08087223 */ /* 0x002fc8000000000f */
[----:B------:R-:W-:Y:S02]  /*07b0*/  FFMA R9, R31, R9, R8 ;  /* 0x000000091f097223 */ /* 0x000fe40000000008 */
[----:B------:R-:W-:Y:S02]  /*07c0*/  LDS R31, [R22+0x380] ;  /* 0x00038000161f7984 */ /* 0x000fe40000000800 */
[----:B--2---:R-:W-:Y:S02]  /*07d0*/  FFMA R13, R32, R10, R9 ;  /* 0x0000000a200d7223 */ /* 0x004fe40000000009 */
[----:B------:R-:W-:Y:S02]  /*07e0*/  LDS R9, [R22+0x300] ;  /* 0x0003000016097984 */ /* 0x000fe40000000800 */
        /* <DEDUP_REMOVED lines=10> */
[----:B------:R-:W-:Y:S01]  /*0890*/  IMAD.WIDE.U32 R18, R30, 0x4, R18 ;  /* 0x000000041e127825 */ /* 0x000fe200078e0012 */
        /* <DEDUP_REMOVED lines=8> */
[----:B------:R-:W-:Y:S01]  /*0920*/  LDS R34, [R22+0x340] ;  /* 0x0003400016227984 */ /* 0x000fe20000000800 */
[----:B0-----:R-:W-:-:S03]  /*0930*/  FFMA R15, R8, R35, R15 ;  /* 0x00000023080f7223 */ /* 0x001fc6000000000f */
[----:B------:R-:W0:Y:S01]  /*0940*/  LDS R35, [R22+0xc0] ;  /* 0x0000c00016237984 */ /* 0x000e220000000800 */
[----:B-1----:R-:W-:-:S03]  /*0950*/  FFMA R32, R12, R9, R15 ;  /* 0x000000090c207223 */ /* 0x002fc6000000000f */
[----:B------:R-:W-:Y:S04]  /*0960*/  LDS R9, [R22+0x100] ;  /* 0x0001000016097984 */ /* 0x000fe80000000800 */
[----:B------:R-:W1:Y:S04]  /*0970*/  LDS.128 R12, [R7+0x10] ;  /* 0x00001000070c7984 */ /* 0x000e680000000c00 */
[----:B------:R-:W3:Y:S01]  /*0980*/  LDS R8, [R22+0x140] ;  /* 0x0001400016087984 */ /* 0x000ee20000000800 */
[----:B--2---:R-:W-:-:S03]  /*0990*/  FFMA R10, R31, R10, R32 ;  /* 0x0000000a1f0a7223 */ /* 0x004fc60000000020 */
[----:B------:R-:W2:Y:S01]  /*09a0*/  LDS R31, [R22+0x180] ;  /* 0x00018000161f7984 */ /* 0x000ea20000000800 */
[----:B0-----:R-:W-:-:S03]  /*09b0*/  FFMA R11, R35, R11, R10 ;  /* 0x0000000b230b7223 */ /* 0x001fc6000000000a */
[----:B------:R-:W-:Y:S01]  /*09c0*/  LDS R35, [R22+0x240] ;  /* 0x0002400016237984 */ /* 0x000fe20000000800 */
[----:B-1----:R-:W-:-:S03]  /*09d0*/  FFMA R9, R12, R9, R11 ;  /* 0x000000090c097223 */ /* 0x002fc6000000000b */
[----:B------:R-:W0:Y:S01]  /*09e0*/  LDS R12, [R22+0x1c0] ;  /* 0x0001c000160c7984 */ /* 0x000e220000000800 */
[----:B---3--:R-:W-:-:S03]  /*09f0*/  FFMA R32, R8, R13, R9 ;  /* 0x0000000d08207223 */ /* 0x008fc60000000009 */
[----:B------:R-:W1:Y:S04]  /*0a00*/  LDS.128 R8, [R7+0x20] ;  /* 0x0000200007087984 */ /* 0x000e680000000c00 */
[----:B------:R-:W3:Y:S01]  /*0a10*/  LDS R13, [R22+0x280] ;  /* 0x00028000160d7984 */ /* 0x000ee20000000800 */
[----:B--2---:R-:W-:-:S03]  /*0a20*/  FFMA R31, R31, R14, R32 ;  /* 0x0000000e1f1f7223 */ /* 0x004fc60000000020 */
[----:B------:R-:W-:Y:S01]  /*0a30*/  LDS R32, [R22+0x3c0] ;  /* 0x0003c00016207984 */ /* 0x000fe20000000800 */
[----:B0-----:R-:W-:-:S04]  /*0a40*/  FFMA R15, R12, R15, R31 ;  /* 0x0000000f0c0f7223 */ /* 0x001fc8000000001f */
[----:B-1----:R-:W-:Y:S02]  /*0a50*/  FFMA R8, R8, R33, R15 ;  /* 0x0000002108087223 */ /* 0x002fe4000000000f */
[----:B------:R-:W-:Y:S02]  /*0a60*/  LDS R33, [R22+0x380] ;  /* 0x0003800016217984 */ /* 0x000fe40000000800 */
[----:B------:R-:W-:Y:S02]  /*0a70*/  FFMA R12, R35, R9, R8 ;  /* 0x00000009230c7223 */ /* 0x000fe40000000008 */
[----:B------:R-:W0:Y:S02]  /*0a80*/  LDS R8, [R22+0x2c0] ;  /* 0x0002c00016087984 */ /* 0x000e240000000800 */
[----:B---3--:R-:W-:Y:S02]  /*0a90*/  FFMA R9, R13, R10, R12 ;  /* 0x0000000a0d097223 */ /* 0x008fe4000000000c */
[----:B------:R-:W-:Y:S04]  /*0aa0*/  LDS R35, [R22+0x300] ;  /* 0x0003000016237984 */ /* 0x000fe80000000800 */
[----:B------:R-:W1:Y:S01]  /*0ab0*/  LDS.128 R12, [R7+0x30] ;  /* 0x00003000070c7984 */ /* 0x000e620000000c00 */
[----:B------:R-:W-:Y:S06]  /*0ac0*/  BAR.SYNC.DEFER_BLOCKING 0x0 ;  /* 0x0000000000007b1d */ /* 0x000fec0000010000 */
[----:B------:R0:W2:Y:S04]  /*0ad0*/  LDG.E R16, desc[UR8][R16.64+0xc0] ;  /* 0x0000c00810107981 */ /* 0x0000a8000c1e1900 */
[----:B------:R-:W3:Y:S01]  /*0ae0*/  LDG.E R19, desc[UR8][R18.64] ;  /* 0x0000000812137981 */ /* 0x000ee2000c1e1900 */
[----:B0-----:R-:W-:-:S04]  /*0af0*/  FFMA R17, R8, R11, R9 ;  /* 0x0000000b08117223 */ /* 0x001fc80000000009 */
[----:B-1----:R-:W-:-:S04]  /*0b00*/  FFMA R35, R12, R35, R17 ;  /* 0x000000230c237223 */ /* 0x002fc80000000011 */
[----:B------:R-:W-:-:S04]  /*0b10*/  FFMA R34, R34, R13, R35 ;  /* 0x0000000d22227223 */ /* 0x000fc80000000023 */
[----:B------:R-:W-:-:S04]  /*0b20*/  FFMA R33, R33, R14, R34 ;  /* 0x0000000e21217223 */ /* 0x000fc80000000022 */
[----:B------:R-:W-:Y:S01]  /*0b30*/  FFMA R17, R32, R15, R33 ;  /* 0x0000000f20117223 */ /* 0x000fe20000000021 */
[----:B------:R-:W-:-:S04]  /*0b40*/  IADD3 R25, PT, PT, R25, 0x4, RZ ;  /* 0x0000000419197810 */ /* 0x000fc80007ffe0ff */
[----:B------:R-:W-:Y:S02]  /*0b50*/  ISETP.NE.AND P0, PT, R25, RZ, PT ;  /* 0x000000ff1900720c */ /* 0x000fe40003f05270 */
[----:B------:R-:W-:Y:S02]  /*0b60*/  IADD3 R27, PT, PT, R27, 0x40, RZ ;  /* 0x000000401b1b7810 */ /* 0x000fe40007ffe0ff */
[C---:B------:R-:W-:Y:S02]  /*0b70*/  LEA R30, R5.reuse, R30, 0x6 ;  /* 0x0000001e051e7211 */ /* 0x040fe400078e30ff */
[C---:B------:R-:W-:Y:S02]  /*0b80*/  LEA R28, R5.reuse, R28, 0x6 ;  /* 0x0000001c051c7211 */ /* 0x040fe400078e30ff */
[C---:B------:R-:W-:Y:S02]  /*0b90*/  LEA R26, R5.reuse, R26, 0x6 ;  /* 0x0000001a051a7211 */ /* 0x040fe400078e30ff */
[----:B------:R-:W-:Y:S01]  /*0ba0*/  LEA R24, R5, R24, 0x6 ;  /* 0x0000001805187211 */ /* 0x000fe200078e30ff */
[----:B--2---:R-:W-:Y:S04]  /*0bb0*/  STS [R23], R16 ;  /* 0x0000001017007388 */ /* 0x004fe80000000800 */
[----:B---3--:R-:W-:Y:S01]  /*0bc0*/  STS [R20], R19 ;  /* 0x0000001314007388 */ /* 0x008fe20000000800 */
[----:B------:R-:W-:Y:S06]  /*0bd0*/  BAR.SYNC.DEFER_BLOCKING 0x0 ;  /* 0x0000000000007b1d */ /* 0x000fec0000010000 */
[----:B------:R-:W-:Y:S04]  /*0be0*/  LDS R31, [R22] ;  /* 0x00000000161f7984 */ /* 0x000fe80000000800 */
[----:B------:R-:W0:Y:S04]  /*0bf0*/  LDS.128 R8, [R7] ;  /* 0x0000000007087984 */ /* 0x000e280000000c00 */
[----:B------:R-:W1:Y:S04]  /*0c00*/  LDS R36, [R22+0x40] ;  /* 0x0000400016247984 */ /* 0x000e680000000800 */
[----:B------:R-:W2:Y:S04]  /*0c10*/  LDS R37, [R22+0x80] ;  /* 0x0000800016257984 */ /* 0x000ea80000000800 */
[----:B------:R-:W3:Y:S04]  /*0c20*/  LDS R34, [R22+0xc0] ;  /* 0x0000c00016227984 */ /* 0x000ee80000000800 */
[----:B------:R-:W-:Y:S04]  /*0c30*/  LDS R33, [R22+0x100] ;  /* 0x0001000016217984 */ /* 0x000fe80000000800 */
[----:B------:R-:W4:Y:S04]  /*0c40*/  LDS.128 R12, [R7+0x10] ;  /* 0x00001000070c7984 */ /* 0x000f280000000c00 */
[----:B------:R-:W5:Y:S04]  /*0c50*/  LDS R32, [R22+0x140] ;  /* 0x0001400016207984 */ /* 0x000f680000000800 */
[----:B------:R-:W5:Y:S01]  /*0c60*/  LDS R35, [R22+0x180] ;  /* 0x0001800016237984 */ /* 0x000f620000000800 */
[----:B0-----:R-:W-:-:S03]  /*0c70*/  FFMA R17, R8, R31, R17 ;  /* 0x0000001f08117223 */ /* 0x001fc60000000011 */
[----:B------:R-:W0:Y:S01]  /*0c80*/  LDS R8, [R22+0x1c0] ;  /* 0x0001c00016087984 */ /* 0x000e220000000800 */
[----:B-1----:R-:W-:-:S03]  /*0c90*/  FFMA R36, R36, R9, R17 ;  /* 0x0000000924247223 */ /* 0x002fc60000000011 */
[----:B------:R-:W-:Y:S04]  /*0ca0*/  LDS R31, [R22+0x200] ;  /* 0x00020000161f7984 */ /* 0x000fe80000000800 */
[----:B------:R-:W1:Y:S01]  /*0cb0*/  LDS.128 R16, [R7+0x20] ;  /* 0x0000200007107984 */ /* 0x000e620000000c00 */
[----:B--2---:R-:W-:-:S04]  /*0cc0*/  FFMA R37, R37, R10, R36 ;  /* 0x0000000a25257223 */ /* 0x004fc80000000024 */
[----:B---3--:R-:W-:-:S04]  /*0cd0*/  FFMA R11, R34, R11, R37 ;  /* 0x0000000b220b7223 */ /* 0x008fc80000000025 */
[----:B----4-:R-:W-:Y:S02]  /*0ce0*/  FFMA R11, R12, R33, R11 ;  /* 0x000000210c0b7223 */ /* 0x010fe4000000000b */
[----:B------:R-:W2:Y:S02]  /*0cf0*/  LDS R12, [R22+0x240] ;  /* 0x00024000160c7984 */ /* 0x000ea40000000800 */
[----:B-----5:R-:W-:Y:S02]  /*0d00*/  FFMA R32, R32, R13, R11 ;  /* 0x0000000d20207223 */ /* 0x020fe4000000000b */
[----:B------:R-:W3:Y:S02]  /*0d10*/  LDS R13, [R22+0x280] ;  /* 0x00028000160d7984 */ /* 0x000ee40000000800 */
[----:B------:R-:W-:Y:S02]  /*0d20*/  FFMA R35, R35, R14, R32 ;  /* 0x0000000e23237223 */ /* 0x000fe40000000020 */
[----:B------:R-:W4:Y:S04]  /*0d30*/  LDS R14, [R22+0x2c0] ;  /* 0x0002c000160e7984 */ /* 0x000f280000000800 */
[----:B------:R-:W-:Y:S01]  /*0d40*/  LDS R32, [R22+0x340] ;  /* 0x0003400016207984 */ /* 0x000fe20000000800 */
[----:B0-----:R-:W-:-:S03]  /*0d50*/  FFMA R35, R8, R15, R35 ;  /* 0x0000000f08237223 */ /* 0x001fc60000000023 */
[----:B------:R-:W-:Y:S04]  /*0d60*/  LDS R15, [R22+0x300] ;  /* 0x00030000160f7984 */ /* 0x000fe80000000800 */
[----:B------:R-:W0:Y:S01]  /*0d70*/  LDS.128 R8, [R7+0x30] ;  /* 0x0000300007087984 */ /* 0x000e220000000c00 */
[----:B-1----:R-:W-:-:S03]  /*0d80*/  FFMA R35, R16, R31, R35 ;  /* 0x0000001f10237223 */ /* 0x002fc60000000023 */
[----:B------:R-:W1:Y:S04]  /*0d90*/  LDS R31, [R22+0x380] ;  /* 0x00038000161f7984 */ /* 0x000e680000000800 */
[----:B------:R-:W5:Y:S01]  /*0da0*/  LDS R16, [R22+0x3c0] ;  /* 0x0003c00016107984 */ /* 0x000f620000000800 */
[----:B--2---:R-:W-:-:S04]  /*0db0*/  FFMA R12, R12, R17, R35 ;  /* 0x000000110c0c7223 */ /* 0x004fc80000000023 */
[----:B---3--:R-:W-:-:S04]  /*0dc0*/  FFMA R13, R13, R18, R12 ;  /* 0x000000120d0d7223 */ /* 0x008fc8000000000c */
[----:B----4-:R-:W-:-:S04]  /*0dd0*/  FFMA R13, R14, R19, R13 ;  /* 0x000000130e0d7223 */ /* 0x010fc8000000000d */
[----:B0-----:R-:W-:-:S04]  /*0de0*/  FFMA R13, R8, R15, R13 ;  /* 0x0000000f080d7223 */ /* 0x001fc8000000000d */
[----:B------:R-:W-:-:S04]  /*0df0*/  FFMA R32, R32, R9, R13 ;  /* 0x0000000920207223 */ /* 0x000fc8000000000d */
[----:B-1----:R-:W-:-:S04]  /*0e00*/  FFMA R31, R31, R10, R32 ;  /* 0x0000000a1f1f7223 */ /* 0x002fc80000000020 */
[----:B-----5:R-:W-:Y:S01]  /*0e10*/  FFMA R31, R16, R11, R31 ;  /* 0x0000000b101f7223 */ /* 0x020fe2000000001f */
[----:B------:R-:W-:Y:S06]  /*0e20*/  BAR.SYNC.DEFER_BLOCKING 0x0 ;  /* 0x0000000000007b1d */ /* 0x000fec0000010000 */
[----:B------:R-:W-:Y:S05]  /*0e30*/  @P0 BRA `(.L_x_7) ;  /* 0xfffffff400240947 */ /* 0x000fea000383ffff */
.L_x_6:
[----:B------:R-:W-:-:S13]  /*0e40*/  LOP3.LUT P0, R8, R29, 0x3, RZ, 0xc0, !PT ;  /* 0x000000031d087812 */ /* 0x000fda000780c0ff */
[----:B------:R-:W-:Y:S05]  /*0e50*/  @!P0 BRA `(.L_x_5) ;  /* 0x00000008007c8947 */ /* 0x000fea0003800000 */
[----:B------:R-:W-:Y:S02]  /*0e60*/  ISETP.NE.AND P0, PT, R8, 0x1, PT ;  /* 0x000000010800780c */ /* 0x000fe40003f05270 */
[----:B------:R-:W-:-:S04]  /*0e70*/  LOP3.LUT R29, R29, 0x1, RZ, 0xc0, !PT ;  /* 0x000000011d1d7812 */ /* 0x000fc800078ec0ff */
[----:B------:R-:W-:-:S07]  /*0e80*/  ISETP.NE.U32.AND P1, PT, R29, 0x1, PT ;  /* 0x000000011d00780c */ /* 0x000fce0003f25070 */
[----:B------:R-:W-:Y:S06]  /*0e90*/  @!P0 BRA `(.L_x_8) ;  /* 0x0000000400908947 */ /* 0x000fec0003800000 */
[----:B------:R-:W0:Y:S01]  /*0ea0*/  LDC.64 R22, c[0x0][0x380] ;  /* 0x0000e000ff167b82 */ /* 0x000e220000000a00 */
[C---:B------:R-:W-:Y:S02]  /*0eb0*/  LEA R18, R0.reuse, R3, 0x4 ;  /* 0x0000000300127211 */ /* 0x040fe400078e20ff */
[----:B------:R-:W-:-:S03]  /*0ec0*/  LEA R9, R0, R21, 0x4 ;  /* 0x0000001500097211 */ /* 0x000fc600078e20ff */
[----:B------:R-:W-:Y:S02]  /*0ed0*/  IMAD R13, R18, R5, R4 ;  /* 0x00000005120d7224 */ /* 0x000fe400078e0204 */
[----:B------:R-:W1:Y:S01]  /*0ee0*/  LDC.64 R16, c[0x0][0x388] ;  /* 0x0000e200ff107b82 */ /* 0x000e620000000a00 */
[----:B0-----:R-:W-:-:S05]  /*0ef0*/  IMAD.WIDE R22, R9, 0x4, R22 ;  /* 0x0000000409167825 */ /* 0x001fca00078e0216 */
[----:B------:R-:W2:Y:S01]  /*0f00*/  LDG.E R19, desc[UR8][R22.64] ;  /* 0x0000000816137981 */ /* 0x000ea2000c1e1900 */
[----:B-1----:R-:W-:-:S05]  /*0f10*/  IMAD.WIDE.U32 R12, R13, 0x4, R16 ;  /* 0x000000040d0c7825 */ /* 0x002fca00078e0010 */
[----:B------:R-:W3:Y:S01]  /*0f20*/  LDG.E R25, desc[UR8][R12.64] ;  /* 0x000000080c197981 */ /* 0x000ee2000c1e1900 */
[----:B------:R-:W-:-:S04]  /*0f30*/  UIADD3 UR5, UPT, UPT, UR4, 0x400, URZ ;  /* 0x0000040004057890 */ /* 0x000fc8000fffe0ff */
[----:B------:R-:W-:Y:S01]  /*0f40*/  ULEA UR5, UR6, UR5, 0x18 ;  /* 0x0000000506057291 */ /* 0x000fe2000f8ec0ff */
[----:B------:R-:W-:-:S05]  /*0f50*/  LEA R30, R2, R7, 0x2 ;  /* 0x00000007021e7211 */ /* 0x000fca00078e10ff */
[----:B------:R-:W-:-:S04]  /*0f60*/  LEA R20, R2, UR5, 0x2 ;  /* 0x0000000502147c11 */ /* 0x000fc8000f8e10ff */
[----:B------:R-:W-:Y:S02]  /*0f70*/  LEA R32, R3, R20, 0x6 ;  /* 0x0000001403207211 */ /* 0x000fe400078e30ff */
[----:B------:R-:W-:Y:S01]  /*0f80*/  IADD3 R18, PT, PT, R18, 0x10, RZ ;  /* 0x0000001012127810 */ /* 0x000fe20007ffe0ff */
        /* <DEDUP_REMOVED lines=11> */
[----:B------:R-:W5:Y:S04]  /*1040*/  LDS R19, [R20+0x180] ;  /* 0x0001800014137984 */ /* 0x000f680000000800 */
[----:B------:R-:W5:Y:S04]  /*1050*/  LDS R24, [R20+0x1c0] ;  /* 0x0001c00014187984 */ /* 0x000f680000000800 */
[----:B------:R-:W-:Y:S01]  /*1060*/  LDS R36, [R20+0x240] ;  /* 0x0002400014247984 */ /* 0x000fe20000000800 */
[----:B0-----:R-:W-:-:S03]  /*1070*/  FFMA R8, R8, R27, R31 ;  /* 0x0000001b08087223 */ /* 0x001fc6000000001f */
[----:B------:R-:W-:Y:S01]  /*1080*/  LDS R27, [R20+0x200] ;  /* 0x00020000141b7984 */ /* 0x000fe20000000800 */
[----:B-1----:R-:W-:-:S03]  /*1090*/  FFMA R9, R29, R9, R8 ;  /* 0x000000091d097223 */ /* 0x002fc60000000008 */
[----:B------:R-:W-:Y:S01]  /*10a0*/  LDS R29, [R20+0x300] ;  /* 0x00030000141d7984 */ /* 0x000fe20000000800 */
[----:B--2---:R-:W-:-:S03]  /*10b0*/  FFMA R10, R28, R10, R9 ;  /* 0x0000000a1c0a7223 */ /* 0x004fc60000000009 */
[----:B------:R-:W-:Y:S01]  /*10c0*/  LDS R31, [R20+0x380] ;  /* 0x00038000141f7984 */ /* 0x000fe20000000800 */
[----:B---3--:R-:W-:-:S03]  /*10d0*/  FFMA R11, R33, R11, R10 ;  /* 0x0000000b210b7223 */ /* 0x008fc6000000000a */
[----:B------:R-:W-:Y:S04]  /*10e0*/  LDS R33, [R20+0x280] ;  /* 0x0002800014217984 */ /* 0x000fe80000000800 */
[----:B------:R-:W-:Y:S01]  /*10f0*/  LDS R28, [R20+0x3c0] ;  /* 0x0003c000141c7984 */ /* 0x000fe20000000800 */
[----:B----4-:R-:W-:-:S03]  /*1100*/  FFMA R11, R12, R34, R11 ;  /* 0x000000220c0b7223 */ /* 0x010fc6000000000b */
[----:B------:R-:W-:Y:S01]  /*1110*/  LDS R34, [R20+0x2c0] ;  /* 0x0002c00014227984 */ /* 0x000fe20000000800 */
[----:B-----5:R-:W-:Y:S01]  /*1120*/  FFMA R26, R26, R13, R11 ;  /* 0x0000000d1a1a7223 */ /* 0x020fe2000000000b */
[----:B------:R-:W-:Y:S02]  /*1130*/  IMAD R13, R18, R5, R4 ;  /* 0x00000005120d7224 */ /* 0x000fe400078e0204 */
[----:B------:R-:W0:Y:S01]  /*1140*/  LDS.128 R8, [R7+0x20] ;  /* 0x0000200007087984 */ /* 0x000e220000000c00 */
[----:B------:R-:W-:Y:S01]  /*1150*/  FFMA R19, R19, R14, R26 ;  /* 0x0000000e13137223 */ /* 0x000fe2000000001a */
[----:B------:R-:W-:Y:S02]  /*1160*/  IMAD.WIDE.U32 R12, R13, 0x4, R16 ;  /* 0x000000040d0c7825 */ /* 0x000fe400078e0010 */
[----:B------:R-:W-:Y:S02]  /*1170*/  LDS R26, [R20+0x340] ;  /* 0x00034000141a7984 */ /* 0x000fe40000000800 */
[----:B------:R-:W-:-:S02]  /*1180*/  FFMA R35, R24, R15, R19 ;  /* 0x0000000f18237223 */ /* 0x000fc40000000013 */
[----:B------:R-:W1:Y:S01]  /*1190*/  LDS.128 R16, [R7+0x30] ;  /* 0x0000300007107984 */ /* 0x000e620000000c00 */
[----:B------:R-:W-:Y:S06]  /*11a0*/  BAR.SYNC.DEFER_BLOCKING 0x0 ;  /* 0x0000000000007b1d */ /* 0x000fec0000010000 */
[----:B------:R-:W2:Y:S04]  /*11b0*/  LDG.E R23, desc[UR8][R22.64+0x40] ;  /* 0x0000400816177981 */ /* 0x000ea8000c1e1900 */
[----:B------:R-:W3:Y:S01]  /*11c0*/  LDG.E R37, desc[UR8][R12.64] ;  /* 0x000000080c257981 */ /* 0x000ee2000c1e1900 */
[----:B0-----:R-:W-:-:S04]  /*11d0*/  FFMA R35, R8, R27, R35 ;  /* 0x0000001b08237223 */ /* 0x001fc80000000023 */
[----:B------:R-:W-:-:S04]  /*11e0*/  FFMA R36, R36, R9, R35 ;  /* 0x0000000924247223 */ /* 0x000fc80000000023 */
[----:B------:R-:W-:-:S04]  /*11f0*/  FFMA R33, R33, R10, R36 ;  /* 0x0000000a21217223 */ /* 0x000fc80000000024 */
[----:B------:R-:W-:-:S04]  /*1200*/  FFMA R33, R34, R11, R33 ;  /* 0x0000000b22217223 */ /* 0x000fc80000000021 */
[----:B-1----:R-:W-:-:S04]  /*1210*/  FFMA R29, R16, R29, R33 ;  /* 0x0000001d101d7223 */ /* 0x002fc80000000021 */
[----:B------:R-:W-:-:S04]  /*1220*/  FFMA R26, R26, R17, R29 ;  /* 0x000000111a1a7223 */ /* 0x000fc8000000001d */
[----:B------:R-:W-:-:S04]  /*1230*/  FFMA R31, R31, R18, R26 ;  /* 0x000000121f1f7223 */ /* 0x000fc8000000001a */
[----:B------:R-:W-:Y:S01]  /*1240*/  FFMA R33, R28, R19, R31 ;  /* 0x000000131c217223 */ /* 0x000fe2000000001f */
        /* <DEDUP_REMOVED lines=14> */
[----:B------:R-:W-:Y:S04]  /*1330*/  LDS R31, [R20+0x200] ;  /* 0x00020000141f7984 */ /* 0x000fe80000000800 */
[----:B------:R-:W5:Y:S01]  /*1340*/  LDS.128 R16, [R7+0x20] ;  /* 0x0000200007107984 */ /* 0x000f620000000c00 */
[----:B0-----:R-:W-:-:S03]  /*1350*/  FFMA R25, R12, R25, R33 ;  /* 0x000000190c197223 */ /* 0x001fc60000000021 */
[----:B------:R-:W0:Y:S01]  /*1360*/  LDS R28, [R20+0x240] ;  /* 0x00024000141c7984 */ /* 0x000e220000000800 */
[----:B-1----:R-:W-:-:S03]  /*1370*/  FFMA R24, R24, R13, R25 ;  /* 0x0000000d18187223 */ /* 0x002fc60000000019 */
[----:B------:R-:W1:Y:S01]  /*1380*/  LDS R25, [R20+0x280] ;  /* 0x0002800014197984 */ /* 0x000e620000000800 */
[----:B--2---:R-:W-:-:S03]  /*1390*/  FFMA R27, R27, R14, R24 ;  /* 0x0000000e1b1b7223 */ /* 0x004fc60000000018 */
[----:B------:R-:W2:Y:S01]  /*13a0*/  LDS R24, [R20+0x2c0] ;  /* 0x0002c00014187984 */ /* 0x000ea20000000800 */
[----:B---3--:R-:W-:-:S03]  /*13b0*/  FFMA R33, R22, R15, R27 ;  /* 0x0000000f16217223 */ /* 0x008fc6000000001b */
[----:B------:R-:W-:Y:S04]  /*13c0*/  LDS R27, [R20+0x300] ;  /* 0x00030000141b7984 */ /* 0x000fe80000000800 */
[----:B------:R-:W3:Y:S01]  /*13d0*/  LDS.128 R12, [R7+0x30] ;  /* 0x00003000070c7984 */ /* 0x000ee20000000c00 */
[----:B----4-:R-:W-:-:S03]  /*13e0*/  FFMA R33, R8, R23, R33 ;  /* 0x0000001708217223 */ /* 0x010fc60000000021 */
[----:B------:R-:W4:Y:S04]  /*13f0*/  LDS R22, [R20+0x340] ;  /* 0x0003400014167984 */ /* 0x000f280000000800 */
[----:B------:R-:W4:Y:S01]  /*1400*/  LDS R23, [R20+0x380] ;  /* 0x0003800014177984 */ /* 0x000f220000000800 */
[----:B-----5:R-:W-:-:S03]  /*1410*/  FFMA R30, R30, R9, R33 ;  /* 0x000000091e1e7223 */ /* 0x020fc60000000021 */
[----:B------:R-:W5:Y:S01]  /*1420*/  LDS R8, [R20+0x3c0] ;  /* 0x0003c00014087984 */ /* 0x000f620000000800 */
[----:B------:R-:W-:-:S04]  /*1430*/  FFMA R29, R29, R10, R30 ;  /* 0x0000000a1d1d7223 */ /* 0x000fc8000000001e */
[----:B------:R-:W-:-:S04]  /*1440*/  FFMA R11, R26, R11, R29 ;  /* 0x0000000b1a0b7223 */ /* 0x000fc8000000001d */
[----:B------:R-:W-:-:S04]  /*1450*/  FFMA R11, R16, R31, R11 ;  /* 0x0000001f100b7223 */ /* 0x000fc8000000000b */
[----:B0-----:R-:W-:-:S04]  /*1460*/  FFMA R28, R28, R17, R11 ;  /* 0x000000111c1c7223 */ /* 0x001fc8000000000b */
[----:B-1----:R-:W-:-:S04]  /*1470*/  FFMA R25, R25, R18, R28 ;  /* 0x0000001219197223 */ /* 0x002fc8000000001c */
[----:B--2---:R-:W-:-:S04]  /*1480*/  FFMA R19, R24, R19, R25 ;  /* 0x0000001318137223 */ /* 0x004fc80000000019 */
[----:B---3--:R-:W-:-:S04]  /*1490*/  FFMA R19, R12, R27, R19 ;  /* 0x0000001b0c137223 */ /* 0x008fc80000000013 */
[----:B----4-:R-:W-:-:S04]  /*14a0*/  FFMA R22, R22, R13, R19 ;  /* 0x0000000d16167223 */ /* 0x010fc80000000013 */
[----:B------:R-:W-:-:S04]  /*14b0*/  FFMA R23, R23, R14, R22 ;  /* 0x0000000e17177223 */ /* 0x000fc80000000016 */
[----:B-----5:R-:W-:Y:S01]  /*14c0*/  FFMA R31, R8, R15, R23 ;  /* 0x0000000f081f7223 */ /* 0x020fe20000000017 */
[----:B------:R-:W-:Y:S06]  /*14d0*/  BAR.SYNC.DEFER_BLOCKING 0x0 ;  /* 0x0000000000007b1d */ /* 0x000fec0000010000 */
.L_x_8:
[----:B------:R-:W-:Y:S05]  /*14e0*/  @P1 BRA `(.L_x_5) ;  /* 0x0000000000d81947 */ /* 0x000fea0003800000 */
[----:B------:R-:W0:Y:S01]  /*14f0*/  LDC.64 R8, c[0x0][0x380] ;  /* 0x0000e000ff087b82 */ /* 0x000e220000000a00 */
[C---:B------:R-:W-:Y:S02]  /*1500*/  LEA R10, R0.reuse, R3, 0x4 ;  /* 0x00000003000a7211 */ /* 0x040fe400078e20ff */
[----:B------:R-:W-:-:S03]  /*1510*/  LEA R21, R0, R21, 0x4 ;  /* 0x0000001500157211 */ /* 0x000fc600078e20ff */
[----:B------:R-:W-:Y:S02]  /*1520*/  IMAD R11, R10, R5, R4 ;  /* 0x000000050a0b7224 */ /* 0x000fe400078e0204 */
[----:B------:R-:W1:Y:S01]  /*1530*/  LDC.64 R12, c[0x0][0x388] ;  /* 0x0000e200ff0c7b82 */ /* 0x000e620000000a00 */
[----:B0-----:R-:W-:-:S05]  /*1540*/  IMAD.WIDE R8, R21, 0x4, R8 ;  /* 0x0000000415087825 */ /* 0x001fca00078e0208 */
[----:B------:R-:W2:Y:S01]  /*1550*/  LDG.E R14, desc[UR8][R8.64] ;  /* 0x00000008080e7981 */ /* 0x000ea2000c1e1900 */
[----:B-1----:R-:W-:-:S06]  /*1560*/  IMAD.WIDE.U32 R12, R11, 0x4, R12 ;  /* 0x000000040b0c7825 */ /* 0x002fcc00078e000c */
[----:B------:R-:W3:Y:S01]  /*1570*/  LDG.E R12, desc[UR8][R12.64] ;  /* 0x000000080c0c7981 */ /* 0x000ee2000c1e1900 */
[----:B------:R-:W-:-:S04]  /*1580*/  UIADD3 UR4, UPT, UPT, UR4, 0x400, URZ ;  /* 0x0000040004047890 */ /* 0x000fc8000fffe0ff */
[----:B------:R-:W-:Y:S01]  /*1590*/  ULEA UR4, UR6, UR4, 0x18 ;  /* 0x0000000406047291 */ /* 0x000fe2000f8ec0ff */
[----:B------:R-:W-:-:S05]  /*15a0*/  LEA R15, R2, R7, 0x2 ;  /* 0x00000007020f7211 */ /* 0x000fca00078e10ff */
[----:B------:R-:W-:-:S04]  /*15b0*/  LEA R0, R2, UR4, 0x2 ;  /* 0x0000000402007c11 */ /* 0x000fc8000f8e10ff */
        /* <DEDUP_REMOVED lines=26> */
[----:B------:R-:W4:Y:S01]  /*1760*/  LDS R10, [R0+0x340] ;  /* 0x00034000000a7984 */ /* 0x000f220000000800 */
[----:B-----5:R-:W-:-:S03]  /*1770*/  FFMA R2, R2, R17, R3 ;  /* 0x0000001102027223 */ /* 0x020fc60000000003 */
[----:B------:R-:W5:Y:S04]  /*1780*/  LDS R16, [R0+0x380] ;  /* 0x0003800000107984 */ /* 0x000f680000000800 */
        /* <DEDUP_REMOVED lines=9> */
[----:B-----5:R-:W-:-:S04]  /*1820*/  FFMA R16, R16, R30, R9 ;  /* 0x0000001e10107223 */ /* 0x020fc80000000009 */
[----:B------:R-:W-:Y:S01]  /*1830*/  FFMA R31, R3, R31, R16 ;  /* 0x0000001f031f7223 */ /* 0x000fe20000000010 */
[----:B------:R-:W-:Y:S06]  /*1840*/  BAR.SYNC.DEFER_BLOCKING 0x0 ;  /* 0x0000000000007b1d */ /* 0x000fec0000010000 */
.L_x_5:
[----:B------:R-:W0:Y:S01]  /*1850*/  LDC.64 R2, c[0x0][0x390] ;  /* 0x0000e400ff027b82 */ /* 0x000e220000000a00 */
[----:B------:R-:W-:-:S04]  /*1860*/  IMAD R5, R6, R5, R4 ;  /* 0x0000000506057224 */ /* 0x000fc800078e0204 */
[----:B0-----:R-:W-:-:S05]  /*1870*/  IMAD.WIDE R2, R5, 0x4, R2 ;  /* 0x0000000405027825 */ /* 0x001fca00078e0202 */
[----:B------:R-:W-:Y:S01]  /*1880*/  STG.E desc[UR8][R2.64], R31 ;  /* 0x0000001f02007986 */ /* 0x000fe2000c101908 */
[----:B------:R-:W-:Y:S05]  /*1890*/  EXIT ;  /* 0x000000000000794d */ /* 0x000fea0003800000 */
.L_x_9:
        /* <DEDUP_REMOVED lines=14> */
.L_x_11:


//--------------------- .nv.shared.reserved.0     --------------------------
	.section	.nv.shared.reserved.0,"aw",@nobits
	.weak		__nv_reservedSMEM_offset_0_alias
	.size		__nv_reservedSMEM_offset_0_alias, 0, 64
	.other		__nv_reservedSMEM_offset_0_alias,@"STO_CUDA_RESERVED_SHARED STV_DEFAULT"
__nv_reservedSMEM_offset_0_alias:
	.zero		0
	.zero		64


//--------------------- .nv.shared._Z15MatrixMulKernelPfS_S_i --------------------------
	.section	.nv.shared._Z15MatrixMulKernelPfS_S_i,"aw",@nobits
	.sectionflags	@""
	.align	4
.nv.shared._Z15MatrixMulKernelPfS_S_i:
	.zero		3072


//--------------------- .nv.constant0._Z14MatrixMulNaivePfS_S_i --------------------------
	.section	.nv.constant0._Z14MatrixMulNaivePfS_S_i,"a",@progbits
	.sectionflags	@""
	.align	4
.nv.constant0._Z14MatrixMulNaivePfS_S_i:
	.zero		924


//--------------------- .nv.constant0._Z15MatrixMulKernelPfS_S_i --------------------------
	.section	.nv.constant0._Z15MatrixMulKernelPfS_S_i,"a",@progbits
	.sectionflags	@""
	.align	4
.nv.constant0._Z15MatrixMulKernelPfS_S_i:
	.zero		924


//--------------------- SYMBOLS --------------------------

	.type		.nv.reservedSmem.offset0,@object
	.size		.nv.reservedSmem.offset0,0x4
	.type		.nv.reservedSmem.cap,@object
	.size		.nv.reservedSmem.cap,0x4
